//
// Generated by NVIDIA NVVM Compiler
//
// Compiler Build ID: CL-36424714
// Cuda compilation tools, release 13.0, V13.0.88
// Based on NVVM 20.0.0
//

.version 9.0
.target sm_100
.address_size 64

	// .globl	saxpy

.visible .entry saxpy(
	.param .u64 .ptr .align 1 saxpy_param_0,
	.param .f32 saxpy_param_1,
	.param .u64 .ptr .align 1 saxpy_param_2,
	.param .u64 .ptr .align 1 saxpy_param_3
)
{
	.reg .b32 	%r<5>;
	.reg .b32 	%f<5>;
	.reg .b64 	%rd<11>;

	ld.param.u64 	%rd1, [saxpy_param_0];
	ld.param.f32 	%f1, [saxpy_param_1];
	ld.param.u64 	%rd2, [saxpy_param_2];
	ld.param.u64 	%rd3, [saxpy_param_3];
	cvta.to.global.u64 	%rd4, %rd1;
	cvta.to.global.u64 	%rd5, %rd3;
	cvta.to.global.u64 	%rd6, %rd2;
	mov.u32 	%r1, %ctaid.x;
	mov.u32 	%r2, %ntid.x;
	mov.u32 	%r3, %tid.x;
	mad.lo.s32 	%r4, %r1, %r2, %r3;
	mul.wide.u32 	%rd7, %r4, 4;
	add.s64 	%rd8, %rd6, %rd7;
	ld.global.f32 	%f2, [%rd8];
	add.s64 	%rd9, %rd5, %rd7;
	ld.global.f32 	%f3, [%rd9];
	fma.rn.f32 	%f4, %f1, %f2, %f3;
	add.s64 	%rd10, %rd4, %rd7;
	st.global.f32 	[%rd10], %f4;
	ret;

}
	// .globl	mem1
.visible .entry mem1(
	.param .u32 mem1_param_0,
	.param .u64 .ptr .align 1 mem1_param_1
)
{
	.reg .pred 	%p<2>;
	.reg .b32 	%r<6>;
	.reg .b32 	%f<2>;
	.reg .b64 	%rd<5>;

	ld.param.u32 	%r1, [mem1_param_0];
	ld.param.u64 	%rd1, [mem1_param_1];
	setp.lt.s32 	%p1, %r1, 1;
	@%p1 bra 	$L__BB1_2;
	cvta.to.global.u64 	%rd2, %rd1;
	mov.u32 	%r2, %ctaid.x;
	mov.u32 	%r3, %ntid.x;
	mov.u32 	%r4, %tid.x;
	mad.lo.s32 	%r5, %r2, %r3, %r4;
	cvt.rn.f32.u32 	%f1, %r5;
	mul.wide.u32 	%rd3, %r5, 4;
	add.s64 	%rd4, %rd2, %rd3;
	st.global.f32 	[%rd4], %f1;
$L__BB1_2:
	ret;

}
	// .globl	mem2
.visible .entry mem2(
	.param .u32 mem2_param_0,
	.param .u64 .ptr .align 1 mem2_param_1,
	.param .u64 .ptr .align 1 mem2_param_2
)
{
	.reg .pred 	%p<10>;
	.reg .b32 	%r<18>;
	.reg .b32 	%f<60>;
	.reg .b64 	%rd<8>;

	ld.param.u32 	%r10, [mem2_param_0];
	ld.param.u64 	%rd3, [mem2_param_1];
	ld.param.u64 	%rd4, [mem2_param_2];
	setp.lt.s32 	%p1, %r10, 1;
	@%p1 bra 	$L__BB2_13;
	cvta.to.global.u64 	%rd5, %rd4;
	cvta.to.global.u64 	%rd6, %rd3;
	mov.u32 	%r11, %ctaid.x;
	mov.u32 	%r12, %ntid.x;
	mov.u32 	%r13, %tid.x;
	mad.lo.s32 	%r14, %r11, %r12, %r13;
	cvt.rn.f32.u32 	%f1, %r14;
	mul.wide.u32 	%rd7, %r14, 4;
	add.s64 	%rd1, %rd5, %rd7;
	add.s64 	%rd2, %rd6, %rd7;
	and.b32  	%r1, %r10, 15;
	setp.lt.u32 	%p2, %r10, 16;
	@%p2 bra 	$L__BB2_4;
	and.b32  	%r15, %r10, 2147483632;
	neg.s32 	%r16, %r15;
$L__BB2_3:
	.pragma "nounroll";
	ld.global.f32 	%f2, [%rd1];
	add.f32 	%f3, %f2, %f1;
	st.global.f32 	[%rd2], %f3;
	ld.global.f32 	%f4, [%rd1];
	add.f32 	%f5, %f4, %f1;
	st.global.f32 	[%rd2], %f5;
	ld.global.f32 	%f6, [%rd1];
	add.f32 	%f7, %f6, %f1;
	st.global.f32 	[%rd2], %f7;
	ld.global.f32 	%f8, [%rd1];
	add.f32 	%f9, %f8, %f1;
	st.global.f32 	[%rd2], %f9;
	ld.global.f32 	%f10, [%rd1];
	add.f32 	%f11, %f10, %f1;
	st.global.f32 	[%rd2], %f11;
	ld.global.f32 	%f12, [%rd1];
	add.f32 	%f13, %f12, %f1;
	st.global.f32 	[%rd2], %f13;
	ld.global.f32 	%f14, [%rd1];
	add.f32 	%f15, %f14, %f1;
	st.global.f32 	[%rd2], %f15;
	ld.global.f32 	%f16, [%rd1];
	add.f32 	%f17, %f16, %f1;
	st.global.f32 	[%rd2], %f17;
	ld.global.f32 	%f18, [%rd1];
	add.f32 	%f19, %f18, %f1;
	st.global.f32 	[%rd2], %f19;
	ld.global.f32 	%f20, [%rd1];
	add.f32 	%f21, %f20, %f1;
	st.global.f32 	[%rd2], %f21;
	ld.global.f32 	%f22, [%rd1];
	add.f32 	%f23, %f22, %f1;
	st.global.f32 	[%rd2], %f23;
	ld.global.f32 	%f24, [%rd1];
	add.f32 	%f25, %f24, %f1;
	st.global.f32 	[%rd2], %f25;
	ld.global.f32 	%f26, [%rd1];
	add.f32 	%f27, %f26, %f1;
	st.global.f32 	[%rd2], %f27;
	ld.global.f32 	%f28, [%rd1];
	add.f32 	%f29, %f28, %f1;
	st.global.f32 	[%rd2], %f29;
	ld.global.f32 	%f30, [%rd1];
	add.f32 	%f31, %f30, %f1;
	st.global.f32 	[%rd2], %f31;
	ld.global.f32 	%f32, [%rd1];
	add.f32 	%f33, %f32, %f1;
	st.global.f32 	[%rd2], %f33;
	add.s32 	%r16, %r16, 16;
	setp.ne.s32 	%p3, %r16, 0;
	@%p3 bra 	$L__BB2_3;
$L__BB2_4:
	setp.eq.s32 	%p4, %r1, 0;
	@%p4 bra 	$L__BB2_13;
	and.b32  	%r5, %r10, 7;
	setp.lt.u32 	%p5, %r1, 8;
	@%p5 bra 	$L__BB2_7;
	ld.global.f32 	%f34, [%rd1];
	add.f32 	%f35, %f34, %f1;
	st.global.f32 	[%rd2], %f35;
	ld.global.f32 	%f36, [%rd1];
	add.f32 	%f37, %f36, %f1;
	st.global.f32 	[%rd2], %f37;
	ld.global.f32 	%f38, [%rd1];
	add.f32 	%f39, %f38, %f1;
	st.global.f32 	[%rd2], %f39;
	ld.global.f32 	%f40, [%rd1];
	add.f32 	%f41, %f40, %f1;
	st.global.f32 	[%rd2], %f41;
	ld.global.f32 	%f42, [%rd1];
	add.f32 	%f43, %f42, %f1;
	st.global.f32 	[%rd2], %f43;
	ld.global.f32 	%f44, [%rd1];
	add.f32 	%f45, %f44, %f1;
	st.global.f32 	[%rd2], %f45;
	ld.global.f32 	%f46, [%rd1];
	add.f32 	%f47, %f46, %f1;
	st.global.f32 	[%rd2], %f47;
	ld.global.f32 	%f48, [%rd1];
	add.f32 	%f49, %f48, %f1;
	st.global.f32 	[%rd2], %f49;
$L__BB2_7:
	setp.eq.s32 	%p6, %r5, 0;
	@%p6 bra 	$L__BB2_13;
	and.b32  	%r6, %r10, 3;
	setp.lt.u32 	%p7, %r5, 4;
	@%p7 bra 	$L__BB2_10;
	ld.global.f32 	%f50, [%rd1];
	add.f32 	%f51, %f50, %f1;
	st.global.f32 	[%rd2], %f51;
	ld.global.f32 	%f52, [%rd1];
	add.f32 	%f53, %f52, %f1;
	st.global.f32 	[%rd2], %f53;
	ld.global.f32 	%f54, [%rd1];
	add.f32 	%f55, %f54, %f1;
	st.global.f32 	[%rd2], %f55;
	ld.global.f32 	%f56, [%rd1];
	add.f32 	%f57, %f56, %f1;
	st.global.f32 	[%rd2], %f57;
$L__BB2_10:
	setp.eq.s32 	%p8, %r6, 0;
	@%p8 bra 	$L__BB2_13;
	neg.s32 	%r17, %r6;
$L__BB2_12:
	.pragma "nounroll";
	ld.global.f32 	%f58, [%rd1];
	add.f32 	%f59, %f58, %f1;
	st.global.f32 	[%rd2], %f59;
	add.s32 	%r17, %r17, 1;
	setp.ne.s32 	%p9, %r17, 0;
	@%p9 bra 	$L__BB2_12;
$L__BB2_13:
	ret;

}
	// .globl	mem3
.visible .entry mem3(
	.param .u32 mem3_param_0,
	.param .u64 .ptr .align 1 mem3_param_1,
	.param .u64 .ptr .align 1 mem3_param_2,
	.param .u64 .ptr .align 1 mem3_param_3
)
{
	.reg .pred 	%p<10>;
	.reg .b32 	%r<18>;
	.reg .b32 	%f<118>;
	.reg .b64 	%rd<11>;

	ld.param.u32 	%r10, [mem3_param_0];
	ld.param.u64 	%rd4, [mem3_param_1];
	ld.param.u64 	%rd5, [mem3_param_2];
	ld.param.u64 	%rd6, [mem3_param_3];
	setp.lt.s32 	%p1, %r10, 1;
	@%p1 bra 	$L__BB3_13;
	cvta.to.global.u64 	%rd7, %rd5;
	cvta.to.global.u64 	%rd8, %rd6;
	cvta.to.global.u64 	%rd9, %rd4;
	mov.u32 	%r11, %ctaid.x;
	mov.u32 	%r12, %ntid.x;
	mov.u32 	%r13, %tid.x;
	mad.lo.s32 	%r14, %r11, %r12, %r13;
	cvt.rn.f32.u32 	%f1, %r14;
	mul.wide.u32 	%rd10, %r14, 4;
	add.s64 	%rd1, %rd7, %rd10;
	add.s64 	%rd2, %rd8, %rd10;
	add.s64 	%rd3, %rd9, %rd10;
	and.b32  	%r1, %r10, 15;
	setp.lt.u32 	%p2, %r10, 16;
	@%p2 bra 	$L__BB3_4;
	and.b32  	%r15, %r10, 2147483632;
	neg.s32 	%r16, %r15;
$L__BB3_3:
	.pragma "nounroll";
	ld.global.f32 	%f2, [%rd1];
	add.f32 	%f3, %f2, %f1;
	ld.global.f32 	%f4, [%rd2];
	add.f32 	%f5, %f3, %f4;
	st.global.f32 	[%rd3], %f5;
	ld.global.f32 	%f6, [%rd1];
	add.f32 	%f7, %f6, %f1;
	ld.global.f32 	%f8, [%rd2];
	add.f32 	%f9, %f7, %f8;
	st.global.f32 	[%rd3], %f9;
	ld.global.f32 	%f10, [%rd1];
	add.f32 	%f11, %f10, %f1;
	ld.global.f32 	%f12, [%rd2];
	add.f32 	%f13, %f11, %f12;
	st.global.f32 	[%rd3], %f13;
	ld.global.f32 	%f14, [%rd1];
	add.f32 	%f15, %f14, %f1;
	ld.global.f32 	%f16, [%rd2];
	add.f32 	%f17, %f15, %f16;
	st.global.f32 	[%rd3], %f17;
	ld.global.f32 	%f18, [%rd1];
	add.f32 	%f19, %f18, %f1;
	ld.global.f32 	%f20, [%rd2];
	add.f32 	%f21, %f19, %f20;
	st.global.f32 	[%rd3], %f21;
	ld.global.f32 	%f22, [%rd1];
	add.f32 	%f23, %f22, %f1;
	ld.global.f32 	%f24, [%rd2];
	add.f32 	%f25, %f23, %f24;
	st.global.f32 	[%rd3], %f25;
	ld.global.f32 	%f26, [%rd1];
	add.f32 	%f27, %f26, %f1;
	ld.global.f32 	%f28, [%rd2];
	add.f32 	%f29, %f27, %f28;
	st.global.f32 	[%rd3], %f29;
	ld.global.f32 	%f30, [%rd1];
	add.f32 	%f31, %f30, %f1;
	ld.global.f32 	%f32, [%rd2];
	add.f32 	%f33, %f31, %f32;
	st.global.f32 	[%rd3], %f33;
	ld.global.f32 	%f34, [%rd1];
	add.f32 	%f35, %f34, %f1;
	ld.global.f32 	%f36, [%rd2];
	add.f32 	%f37, %f35, %f36;
	st.global.f32 	[%rd3], %f37;
	ld.global.f32 	%f38, [%rd1];
	add.f32 	%f39, %f38, %f1;
	ld.global.f32 	%f40, [%rd2];
	add.f32 	%f41, %f39, %f40;
	st.global.f32 	[%rd3], %f41;
	ld.global.f32 	%f42, [%rd1];
	add.f32 	%f43, %f42, %f1;
	ld.global.f32 	%f44, [%rd2];
	add.f32 	%f45, %f43, %f44;
	st.global.f32 	[%rd3], %f45;
	ld.global.f32 	%f46, [%rd1];
	add.f32 	%f47, %f46, %f1;
	ld.global.f32 	%f48, [%rd2];
	add.f32 	%f49, %f47, %f48;
	st.global.f32 	[%rd3], %f49;
	ld.global.f32 	%f50, [%rd1];
	add.f32 	%f51, %f50, %f1;
	ld.global.f32 	%f52, [%rd2];
	add.f32 	%f53, %f51, %f52;
	st.global.f32 	[%rd3], %f53;
	ld.global.f32 	%f54, [%rd1];
	add.f32 	%f55, %f54, %f1;
	ld.global.f32 	%f56, [%rd2];
	add.f32 	%f57, %f55, %f56;
	st.global.f32 	[%rd3], %f57;
	ld.global.f32 	%f58, [%rd1];
	add.f32 	%f59, %f58, %f1;
	ld.global.f32 	%f60, [%rd2];
	add.f32 	%f61, %f59, %f60;
	st.global.f32 	[%rd3], %f61;
	ld.global.f32 	%f62, [%rd1];
	add.f32 	%f63, %f62, %f1;
	ld.global.f32 	%f64, [%rd2];
	add.f32 	%f65, %f63, %f64;
	st.global.f32 	[%rd3], %f65;
	add.s32 	%r16, %r16, 16;
	setp.ne.s32 	%p3, %r16, 0;
	@%p3 bra 	$L__BB3_3;
$L__BB3_4:
	setp.eq.s32 	%p4, %r1, 0;
	@%p4 bra 	$L__BB3_13;
	and.b32  	%r5, %r10, 7;
	setp.lt.u32 	%p5, %r1, 8;
	@%p5 bra 	$L__BB3_7;
	ld.global.f32 	%f66, [%rd1];
	add.f32 	%f67, %f66, %f1;
	ld.global.f32 	%f68, [%rd2];
	add.f32 	%f69, %f67, %f68;
	st.global.f32 	[%rd3], %f69;
	ld.global.f32 	%f70, [%rd1];
	add.f32 	%f71, %f70, %f1;
	ld.global.f32 	%f72, [%rd2];
	add.f32 	%f73, %f71, %f72;
	st.global.f32 	[%rd3], %f73;
	ld.global.f32 	%f74, [%rd1];
	add.f32 	%f75, %f74, %f1;
	ld.global.f32 	%f76, [%rd2];
	add.f32 	%f77, %f75, %f76;
	st.global.f32 	[%rd3], %f77;
	ld.global.f32 	%f78, [%rd1];
	add.f32 	%f79, %f78, %f1;
	ld.global.f32 	%f80, [%rd2];
	add.f32 	%f81, %f79, %f80;
	st.global.f32 	[%rd3], %f81;
	ld.global.f32 	%f82, [%rd1];
	add.f32 	%f83, %f82, %f1;
	ld.global.f32 	%f84, [%rd2];
	add.f32 	%f85, %f83, %f84;
	st.global.f32 	[%rd3], %f85;
	ld.global.f32 	%f86, [%rd1];
	add.f32 	%f87, %f86, %f1;
	ld.global.f32 	%f88, [%rd2];
	add.f32 	%f89, %f87, %f88;
	st.global.f32 	[%rd3], %f89;
	ld.global.f32 	%f90, [%rd1];
	add.f32 	%f91, %f90, %f1;
	ld.global.f32 	%f92, [%rd2];
	add.f32 	%f93, %f91, %f92;
	st.global.f32 	[%rd3], %f93;
	ld.global.f32 	%f94, [%rd1];
	add.f32 	%f95, %f94, %f1;
	ld.global.f32 	%f96, [%rd2];
	add.f32 	%f97, %f95, %f96;
	st.global.f32 	[%rd3], %f97;
$L__BB3_7:
	setp.eq.s32 	%p6, %r5, 0;
	@%p6 bra 	$L__BB3_13;
	and.b32  	%r6, %r10, 3;
	setp.lt.u32 	%p7, %r5, 4;
	@%p7 bra 	$L__BB3_10;
	ld.global.f32 	%f98, [%rd1];
	add.f32 	%f99, %f98, %f1;
	ld.global.f32 	%f100, [%rd2];
	add.f32 	%f101, %f99, %f100;
	st.global.f32 	[%rd3], %f101;
	ld.global.f32 	%f102, [%rd1];
	add.f32 	%f103, %f102, %f1;
	ld.global.f32 	%f104, [%rd2];
	add.f32 	%f105, %f103, %f104;
	st.global.f32 	[%rd3], %f105;
	ld.global.f32 	%f106, [%rd1];
	add.f32 	%f107, %f106, %f1;
	ld.global.f32 	%f108, [%rd2];
	add.f32 	%f109, %f107, %f108;
	st.global.f32 	[%rd3], %f109;
	ld.global.f32 	%f110, [%rd1];
	add.f32 	%f111, %f110, %f1;
	ld.global.f32 	%f112, [%rd2];
	add.f32 	%f113, %f111, %f112;
	st.global.f32 	[%rd3], %f113;
$L__BB3_10:
	setp.eq.s32 	%p8, %r6, 0;
	@%p8 bra 	$L__BB3_13;
	neg.s32 	%r17, %r6;
$L__BB3_12:
	.pragma "nounroll";
	ld.global.f32 	%f114, [%rd1];
	add.f32 	%f115, %f114, %f1;
	ld.global.f32 	%f116, [%rd2];
	add.f32 	%f117, %f115, %f116;
	st.global.f32 	[%rd3], %f117;
	add.s32 	%r17, %r17, 1;
	setp.ne.s32 	%p9, %r17, 0;
	@%p9 bra 	$L__BB3_12;
$L__BB3_13:
	ret;

}
	// .globl	mem4
.visible .entry mem4(
	.param .u32 mem4_param_0,
	.param .u64 .ptr .align 1 mem4_param_1,
	.param .u64 .ptr .align 1 mem4_param_2,
	.param .u64 .ptr .align 1 mem4_param_3,
	.param .u64 .ptr .align 1 mem4_param_4
)
{
	.reg .pred 	%p<10>;
	.reg .b32 	%r<18>;
	.reg .b32 	%f<176>;
	.reg .b64 	%rd<14>;

	ld.param.u32 	%r10, [mem4_param_0];
	ld.param.u64 	%rd5, [mem4_param_1];
	ld.param.u64 	%rd6, [mem4_param_2];
	ld.param.u64 	%rd7, [mem4_param_3];
	ld.param.u64 	%rd8, [mem4_param_4];
	setp.lt.s32 	%p1, %r10, 1;
	@%p1 bra 	$L__BB4_13;
	cvta.to.global.u64 	%rd9, %rd6;
	cvta.to.global.u64 	%rd10, %rd7;
	cvta.to.global.u64 	%rd11, %rd8;
	cvta.to.global.u64 	%rd12, %rd5;
	mov.u32 	%r11, %ctaid.x;
	mov.u32 	%r12, %ntid.x;
	mov.u32 	%r13, %tid.x;
	mad.lo.s32 	%r14, %r11, %r12, %r13;
	cvt.rn.f32.u32 	%f1, %r14;
	mul.wide.u32 	%rd13, %r14, 4;
	add.s64 	%rd1, %rd9, %rd13;
	add.s64 	%rd2, %rd10, %rd13;
	add.s64 	%rd3, %rd11, %rd13;
	add.s64 	%rd4, %rd12, %rd13;
	and.b32  	%r1, %r10, 15;
	setp.lt.u32 	%p2, %r10, 16;
	@%p2 bra 	$L__BB4_4;
	and.b32  	%r15, %r10, 2147483632;
	neg.s32 	%r16, %r15;
$L__BB4_3:
	.pragma "nounroll";
	ld.global.f32 	%f2, [%rd1];
	add.f32 	%f3, %f2, %f1;
	ld.global.f32 	%f4, [%rd2];
	add.f32 	%f5, %f3, %f4;
	ld.global.f32 	%f6, [%rd3];
	add.f32 	%f7, %f5, %f6;
	st.global.f32 	[%rd4], %f7;
	ld.global.f32 	%f8, [%rd1];
	add.f32 	%f9, %f8, %f1;
	ld.global.f32 	%f10, [%rd2];
	add.f32 	%f11, %f9, %f10;
	ld.global.f32 	%f12, [%rd3];
	add.f32 	%f13, %f11, %f12;
	st.global.f32 	[%rd4], %f13;
	ld.global.f32 	%f14, [%rd1];
	add.f32 	%f15, %f14, %f1;
	ld.global.f32 	%f16, [%rd2];
	add.f32 	%f17, %f15, %f16;
	ld.global.f32 	%f18, [%rd3];
	add.f32 	%f19, %f17, %f18;
	st.global.f32 	[%rd4], %f19;
	ld.global.f32 	%f20, [%rd1];
	add.f32 	%f21, %f20, %f1;
	ld.global.f32 	%f22, [%rd2];
	add.f32 	%f23, %f21, %f22;
	ld.global.f32 	%f24, [%rd3];
	add.f32 	%f25, %f23, %f24;
	st.global.f32 	[%rd4], %f25;
	ld.global.f32 	%f26, [%rd1];
	add.f32 	%f27, %f26, %f1;
	ld.global.f32 	%f28, [%rd2];
	add.f32 	%f29, %f27, %f28;
	ld.global.f32 	%f30, [%rd3];
	add.f32 	%f31, %f29, %f30;
	st.global.f32 	[%rd4], %f31;
	ld.global.f32 	%f32, [%rd1];
	add.f32 	%f33, %f32, %f1;
	ld.global.f32 	%f34, [%rd2];
	add.f32 	%f35, %f33, %f34;
	ld.global.f32 	%f36, [%rd3];
	add.f32 	%f37, %f35, %f36;
	st.global.f32 	[%rd4], %f37;
	ld.global.f32 	%f38, [%rd1];
	add.f32 	%f39, %f38, %f1;
	ld.global.f32 	%f40, [%rd2];
	add.f32 	%f41, %f39, %f40;
	ld.global.f32 	%f42, [%rd3];
	add.f32 	%f43, %f41, %f42;
	st.global.f32 	[%rd4], %f43;
	ld.global.f32 	%f44, [%rd1];
	add.f32 	%f45, %f44, %f1;
	ld.global.f32 	%f46, [%rd2];
	add.f32 	%f47, %f45, %f46;
	ld.global.f32 	%f48, [%rd3];
	add.f32 	%f49, %f47, %f48;
	st.global.f32 	[%rd4], %f49;
	ld.global.f32 	%f50, [%rd1];
	add.f32 	%f51, %f50, %f1;
	ld.global.f32 	%f52, [%rd2];
	add.f32 	%f53, %f51, %f52;
	ld.global.f32 	%f54, [%rd3];
	add.f32 	%f55, %f53, %f54;
	st.global.f32 	[%rd4], %f55;
	ld.global.f32 	%f56, [%rd1];
	add.f32 	%f57, %f56, %f1;
	ld.global.f32 	%f58, [%rd2];
	add.f32 	%f59, %f57, %f58;
	ld.global.f32 	%f60, [%rd3];
	add.f32 	%f61, %f59, %f60;
	st.global.f32 	[%rd4], %f61;
	ld.global.f32 	%f62, [%rd1];
	add.f32 	%f63, %f62, %f1;
	ld.global.f32 	%f64, [%rd2];
	add.f32 	%f65, %f63, %f64;
	ld.global.f32 	%f66, [%rd3];
	add.f32 	%f67, %f65, %f66;
	st.global.f32 	[%rd4], %f67;
	ld.global.f32 	%f68, [%rd1];
	add.f32 	%f69, %f68, %f1;
	ld.global.f32 	%f70, [%rd2];
	add.f32 	%f71, %f69, %f70;
	ld.global.f32 	%f72, [%rd3];
	add.f32 	%f73, %f71, %f72;
	st.global.f32 	[%rd4], %f73;
	ld.global.f32 	%f74, [%rd1];
	add.f32 	%f75, %f74, %f1;
	ld.global.f32 	%f76, [%rd2];
	add.f32 	%f77, %f75, %f76;
	ld.global.f32 	%f78, [%rd3];
	add.f32 	%f79, %f77, %f78;
	st.global.f32 	[%rd4], %f79;
	ld.global.f32 	%f80, [%rd1];
	add.f32 	%f81, %f80, %f1;
	ld.global.f32 	%f82, [%rd2];
	add.f32 	%f83, %f81, %f82;
	ld.global.f32 	%f84, [%rd3];
	add.f32 	%f85, %f83, %f84;
	st.global.f32 	[%rd4], %f85;
	ld.global.f32 	%f86, [%rd1];
	add.f32 	%f87, %f86, %f1;
	ld.global.f32 	%f88, [%rd2];
	add.f32 	%f89, %f87, %f88;
	ld.global.f32 	%f90, [%rd3];
	add.f32 	%f91, %f89, %f90;
	st.global.f32 	[%rd4], %f91;
	ld.global.f32 	%f92, [%rd1];
	add.f32 	%f93, %f92, %f1;
	ld.global.f32 	%f94, [%rd2];
	add.f32 	%f95, %f93, %f94;
	ld.global.f32 	%f96, [%rd3];
	add.f32 	%f97, %f95, %f96;
	st.global.f32 	[%rd4], %f97;
	add.s32 	%r16, %r16, 16;
	setp.ne.s32 	%p3, %r16, 0;
	@%p3 bra 	$L__BB4_3;
$L__BB4_4:
	setp.eq.s32 	%p4, %r1, 0;
	@%p4 bra 	$L__BB4_13;
	and.b32  	%r5, %r10, 7;
	setp.lt.u32 	%p5, %r1, 8;
	@%p5 bra 	$L__BB4_7;
	ld.global.f32 	%f98, [%rd1];
	add.f32 	%f99, %f98, %f1;
	ld.global.f32 	%f100, [%rd2];
	add.f32 	%f101, %f99, %f100;
	ld.global.f32 	%f102, [%rd3];
	add.f32 	%f103, %f101, %f102;
	st.global.f32 	[%rd4], %f103;
	ld.global.f32 	%f104, [%rd1];
	add.f32 	%f105, %f104, %f1;
	ld.global.f32 	%f106, [%rd2];
	add.f32 	%f107, %f105, %f106;
	ld.global.f32 	%f108, [%rd3];
	add.f32 	%f109, %f107, %f108;
	st.global.f32 	[%rd4], %f109;
	ld.global.f32 	%f110, [%rd1];
	add.f32 	%f111, %f110, %f1;
	ld.global.f32 	%f112, [%rd2];
	add.f32 	%f113, %f111, %f112;
	ld.global.f32 	%f114, [%rd3];
	add.f32 	%f115, %f113, %f114;
	st.global.f32 	[%rd4], %f115;
	ld.global.f32 	%f116, [%rd1];
	add.f32 	%f117, %f116, %f1;
	ld.global.f32 	%f118, [%rd2];
	add.f32 	%f119, %f117, %f118;
	ld.global.f32 	%f120, [%rd3];
	add.f32 	%f121, %f119, %f120;
	st.global.f32 	[%rd4], %f121;
	ld.global.f32 	%f122, [%rd1];
	add.f32 	%f123, %f122, %f1;
	ld.global.f32 	%f124, [%rd2];
	add.f32 	%f125, %f123, %f124;
	ld.global.f32 	%f126, [%rd3];
	add.f32 	%f127, %f125, %f126;
	st.global.f32 	[%rd4], %f127;
	ld.global.f32 	%f128, [%rd1];
	add.f32 	%f129, %f128, %f1;
	ld.global.f32 	%f130, [%rd2];
	add.f32 	%f131, %f129, %f130;
	ld.global.f32 	%f132, [%rd3];
	add.f32 	%f133, %f131, %f132;
	st.global.f32 	[%rd4], %f133;
	ld.global.f32 	%f134, [%rd1];
	add.f32 	%f135, %f134, %f1;
	ld.global.f32 	%f136, [%rd2];
	add.f32 	%f137, %f135, %f136;
	ld.global.f32 	%f138, [%rd3];
	add.f32 	%f139, %f137, %f138;
	st.global.f32 	[%rd4], %f139;
	ld.global.f32 	%f140, [%rd1];
	add.f32 	%f141, %f140, %f1;
	ld.global.f32 	%f142, [%rd2];
	add.f32 	%f143, %f141, %f142;
	ld.global.f32 	%f144, [%rd3];
	add.f32 	%f145, %f143, %f144;
	st.global.f32 	[%rd4], %f145;
$L__BB4_7:
	setp.eq.s32 	%p6, %r5, 0;
	@%p6 bra 	$L__BB4_13;
	and.b32  	%r6, %r10, 3;
	setp.lt.u32 	%p7, %r5, 4;
	@%p7 bra 	$L__BB4_10;
	ld.global.f32 	%f146, [%rd1];
	add.f32 	%f147, %f146, %f1;
	ld.global.f32 	%f148, [%rd2];
	add.f32 	%f149, %f147, %f148;
	ld.global.f32 	%f150, [%rd3];
	add.f32 	%f151, %f149, %f150;
	st.global.f32 	[%rd4], %f151;
	ld.global.f32 	%f152, [%rd1];
	add.f32 	%f153, %f152, %f1;
	ld.global.f32 	%f154, [%rd2];
	add.f32 	%f155, %f153, %f154;
	ld.global.f32 	%f156, [%rd3];
	add.f32 	%f157, %f155, %f156;
	st.global.f32 	[%rd4], %f157;
	ld.global.f32 	%f158, [%rd1];
	add.f32 	%f159, %f158, %f1;
	ld.global.f32 	%f160, [%rd2];
	add.f32 	%f161, %f159, %f160;
	ld.global.f32 	%f162, [%rd3];
	add.f32 	%f163, %f161, %f162;
	st.global.f32 	[%rd4], %f163;
	ld.global.f32 	%f164, [%rd1];
	add.f32 	%f165, %f164, %f1;
	ld.global.f32 	%f166, [%rd2];
	add.f32 	%f167, %f165, %f166;
	ld.global.f32 	%f168, [%rd3];
	add.f32 	%f169, %f167, %f168;
	st.global.f32 	[%rd4], %f169;
$L__BB4_10:
	setp.eq.s32 	%p8, %r6, 0;
	@%p8 bra 	$L__BB4_13;
	neg.s32 	%r17, %r6;
$L__BB4_12:
	.pragma "nounroll";
	ld.global.f32 	%f170, [%rd1];
	add.f32 	%f171, %f170, %f1;
	ld.global.f32 	%f172, [%rd2];
	add.f32 	%f173, %f171, %f172;
	ld.global.f32 	%f174, [%rd3];
	add.f32 	%f175, %f173, %f174;
	st.global.f32 	[%rd4], %f175;
	add.s32 	%r17, %r17, 1;
	setp.ne.s32 	%p9, %r17, 0;
	@%p9 bra 	$L__BB4_12;
$L__BB4_13:
	ret;

}
	// .globl	mem5
.visible .entry mem5(
	.param .u32 mem5_param_0,
	.param .u64 .ptr .align 1 mem5_param_1,
	.param .u64 .ptr .align 1 mem5_param_2,
	.param .u64 .ptr .align 1 mem5_param_3,
	.param .u64 .ptr .align 1 mem5_param_4,
	.param .u64 .ptr .align 1 mem5_param_5
)
{
	.reg .pred 	%p<10>;
	.reg .b32 	%r<18>;
	.reg .b32 	%f<234>;
	.reg .b64 	%rd<17>;

	ld.param.u32 	%r10, [mem5_param_0];
	ld.param.u64 	%rd6, [mem5_param_1];
	ld.param.u64 	%rd7, [mem5_param_2];
	ld.param.u64 	%rd8, [mem5_param_3];
	ld.param.u64 	%rd9, [mem5_param_4];
	ld.param.u64 	%rd10, [mem5_param_5];
	setp.lt.s32 	%p1, %r10, 1;
	@%p1 bra 	$L__BB5_13;
	cvta.to.global.u64 	%rd11, %rd7;
	cvta.to.global.u64 	%rd12, %rd8;
	cvta.to.global.u64 	%rd13, %rd9;
	cvta.to.global.u64 	%rd14, %rd10;
	cvta.to.global.u64 	%rd15, %rd6;
	mov.u32 	%r11, %ctaid.x;
	mov.u32 	%r12, %ntid.x;
	mov.u32 	%r13, %tid.x;
	mad.lo.s32 	%r14, %r11, %r12, %r13;
	cvt.rn.f32.u32 	%f1, %r14;
	mul.wide.u32 	%rd16, %r14, 4;
	add.s64 	%rd1, %rd11, %rd16;
	add.s64 	%rd2, %rd12, %rd16;
	add.s64 	%rd3, %rd13, %rd16;
	add.s64 	%rd4, %rd14, %rd16;
	add.s64 	%rd5, %rd15, %rd16;
	and.b32  	%r1, %r10, 15;
	setp.lt.u32 	%p2, %r10, 16;
	@%p2 bra 	$L__BB5_4;
	and.b32  	%r15, %r10, 2147483632;
	neg.s32 	%r16, %r15;
$L__BB5_3:
	.pragma "nounroll";
	ld.global.f32 	%f2, [%rd1];
	add.f32 	%f3, %f2, %f1;
	ld.global.f32 	%f4, [%rd2];
	add.f32 	%f5, %f3, %f4;
	ld.global.f32 	%f6, [%rd3];
	add.f32 	%f7, %f5, %f6;
	ld.global.f32 	%f8, [%rd4];
	add.f32 	%f9, %f7, %f8;
	st.global.f32 	[%rd5], %f9;
	ld.global.f32 	%f10, [%rd1];
	add.f32 	%f11, %f10, %f1;
	ld.global.f32 	%f12, [%rd2];
	add.f32 	%f13, %f11, %f12;
	ld.global.f32 	%f14, [%rd3];
	add.f32 	%f15, %f13, %f14;
	ld.global.f32 	%f16, [%rd4];
	add.f32 	%f17, %f15, %f16;
	st.global.f32 	[%rd5], %f17;
	ld.global.f32 	%f18, [%rd1];
	add.f32 	%f19, %f18, %f1;
	ld.global.f32 	%f20, [%rd2];
	add.f32 	%f21, %f19, %f20;
	ld.global.f32 	%f22, [%rd3];
	add.f32 	%f23, %f21, %f22;
	ld.global.f32 	%f24, [%rd4];
	add.f32 	%f25, %f23, %f24;
	st.global.f32 	[%rd5], %f25;
	ld.global.f32 	%f26, [%rd1];
	add.f32 	%f27, %f26, %f1;
	ld.global.f32 	%f28, [%rd2];
	add.f32 	%f29, %f27, %f28;
	ld.global.f32 	%f30, [%rd3];
	add.f32 	%f31, %f29, %f30;
	ld.global.f32 	%f32, [%rd4];
	add.f32 	%f33, %f31, %f32;
	st.global.f32 	[%rd5], %f33;
	ld.global.f32 	%f34, [%rd1];
	add.f32 	%f35, %f34, %f1;
	ld.global.f32 	%f36, [%rd2];
	add.f32 	%f37, %f35, %f36;
	ld.global.f32 	%f38, [%rd3];
	add.f32 	%f39, %f37, %f38;
	ld.global.f32 	%f40, [%rd4];
	add.f32 	%f41, %f39, %f40;
	st.global.f32 	[%rd5], %f41;
	ld.global.f32 	%f42, [%rd1];
	add.f32 	%f43, %f42, %f1;
	ld.global.f32 	%f44, [%rd2];
	add.f32 	%f45, %f43, %f44;
	ld.global.f32 	%f46, [%rd3];
	add.f32 	%f47, %f45, %f46;
	ld.global.f32 	%f48, [%rd4];
	add.f32 	%f49, %f47, %f48;
	st.global.f32 	[%rd5], %f49;
	ld.global.f32 	%f50, [%rd1];
	add.f32 	%f51, %f50, %f1;
	ld.global.f32 	%f52, [%rd2];
	add.f32 	%f53, %f51, %f52;
	ld.global.f32 	%f54, [%rd3];
	add.f32 	%f55, %f53, %f54;
	ld.global.f32 	%f56, [%rd4];
	add.f32 	%f57, %f55, %f56;
	st.global.f32 	[%rd5], %f57;
	ld.global.f32 	%f58, [%rd1];
	add.f32 	%f59, %f58, %f1;
	ld.global.f32 	%f60, [%rd2];
	add.f32 	%f61, %f59, %f60;
	ld.global.f32 	%f62, [%rd3];
	add.f32 	%f63, %f61, %f62;
	ld.global.f32 	%f64, [%rd4];
	add.f32 	%f65, %f63, %f64;
	st.global.f32 	[%rd5], %f65;
	ld.global.f32 	%f66, [%rd1];
	add.f32 	%f67, %f66, %f1;
	ld.global.f32 	%f68, [%rd2];
	add.f32 	%f69, %f67, %f68;
	ld.global.f32 	%f70, [%rd3];
	add.f32 	%f71, %f69, %f70;
	ld.global.f32 	%f72, [%rd4];
	add.f32 	%f73, %f71, %f72;
	st.global.f32 	[%rd5], %f73;
	ld.global.f32 	%f74, [%rd1];
	add.f32 	%f75, %f74, %f1;
	ld.global.f32 	%f76, [%rd2];
	add.f32 	%f77, %f75, %f76;
	ld.global.f32 	%f78, [%rd3];
	add.f32 	%f79, %f77, %f78;
	ld.global.f32 	%f80, [%rd4];
	add.f32 	%f81, %f79, %f80;
	st.global.f32 	[%rd5], %f81;
	ld.global.f32 	%f82, [%rd1];
	add.f32 	%f83, %f82, %f1;
	ld.global.f32 	%f84, [%rd2];
	add.f32 	%f85, %f83, %f84;
	ld.global.f32 	%f86, [%rd3];
	add.f32 	%f87, %f85, %f86;
	ld.global.f32 	%f88, [%rd4];
	add.f32 	%f89, %f87, %f88;
	st.global.f32 	[%rd5], %f89;
	ld.global.f32 	%f90, [%rd1];
	add.f32 	%f91, %f90, %f1;
	ld.global.f32 	%f92, [%rd2];
	add.f32 	%f93, %f91, %f92;
	ld.global.f32 	%f94, [%rd3];
	add.f32 	%f95, %f93, %f94;
	ld.global.f32 	%f96, [%rd4];
	add.f32 	%f97, %f95, %f96;
	st.global.f32 	[%rd5], %f97;
	ld.global.f32 	%f98, [%rd1];
	add.f32 	%f99, %f98, %f1;
	ld.global.f32 	%f100, [%rd2];
	add.f32 	%f101, %f99, %f100;
	ld.global.f32 	%f102, [%rd3];
	add.f32 	%f103, %f101, %f102;
	ld.global.f32 	%f104, [%rd4];
	add.f32 	%f105, %f103, %f104;
	st.global.f32 	[%rd5], %f105;
	ld.global.f32 	%f106, [%rd1];
	add.f32 	%f107, %f106, %f1;
	ld.global.f32 	%f108, [%rd2];
	add.f32 	%f109, %f107, %f108;
	ld.global.f32 	%f110, [%rd3];
	add.f32 	%f111, %f109, %f110;
	ld.global.f32 	%f112, [%rd4];
	add.f32 	%f113, %f111, %f112;
	st.global.f32 	[%rd5], %f113;
	ld.global.f32 	%f114, [%rd1];
	add.f32 	%f115, %f114, %f1;
	ld.global.f32 	%f116, [%rd2];
	add.f32 	%f117, %f115, %f116;
	ld.global.f32 	%f118, [%rd3];
	add.f32 	%f119, %f117, %f118;
	ld.global.f32 	%f120, [%rd4];
	add.f32 	%f121, %f119, %f120;
	st.global.f32 	[%rd5], %f121;
	ld.global.f32 	%f122, [%rd1];
	add.f32 	%f123, %f122, %f1;
	ld.global.f32 	%f124, [%rd2];
	add.f32 	%f125, %f123, %f124;
	ld.global.f32 	%f126, [%rd3];
	add.f32 	%f127, %f125, %f126;
	ld.global.f32 	%f128, [%rd4];
	add.f32 	%f129, %f127, %f128;
	st.global.f32 	[%rd5], %f129;
	add.s32 	%r16, %r16, 16;
	setp.ne.s32 	%p3, %r16, 0;
	@%p3 bra 	$L__BB5_3;
$L__BB5_4:
	setp.eq.s32 	%p4, %r1, 0;
	@%p4 bra 	$L__BB5_13;
	and.b32  	%r5, %r10, 7;
	setp.lt.u32 	%p5, %r1, 8;
	@%p5 bra 	$L__BB5_7;
	ld.global.f32 	%f130, [%rd1];
	add.f32 	%f131, %f130, %f1;
	ld.global.f32 	%f132, [%rd2];
	add.f32 	%f133, %f131, %f132;
	ld.global.f32 	%f134, [%rd3];
	add.f32 	%f135, %f133, %f134;
	ld.global.f32 	%f136, [%rd4];
	add.f32 	%f137, %f135, %f136;
	st.global.f32 	[%rd5], %f137;
	ld.global.f32 	%f138, [%rd1];
	add.f32 	%f139, %f138, %f1;
	ld.global.f32 	%f140, [%rd2];
	add.f32 	%f141, %f139, %f140;
	ld.global.f32 	%f142, [%rd3];
	add.f32 	%f143, %f141, %f142;
	ld.global.f32 	%f144, [%rd4];
	add.f32 	%f145, %f143, %f144;
	st.global.f32 	[%rd5], %f145;
	ld.global.f32 	%f146, [%rd1];
	add.f32 	%f147, %f146, %f1;
	ld.global.f32 	%f148, [%rd2];
	add.f32 	%f149, %f147, %f148;
	ld.global.f32 	%f150, [%rd3];
	add.f32 	%f151, %f149, %f150;
	ld.global.f32 	%f152, [%rd4];
	add.f32 	%f153, %f151, %f152;
	st.global.f32 	[%rd5], %f153;
	ld.global.f32 	%f154, [%rd1];
	add.f32 	%f155, %f154, %f1;
	ld.global.f32 	%f156, [%rd2];
	add.f32 	%f157, %f155, %f156;
	ld.global.f32 	%f158, [%rd3];
	add.f32 	%f159, %f157, %f158;
	ld.global.f32 	%f160, [%rd4];
	add.f32 	%f161, %f159, %f160;
	st.global.f32 	[%rd5], %f161;
	ld.global.f32 	%f162, [%rd1];
	add.f32 	%f163, %f162, %f1;
	ld.global.f32 	%f164, [%rd2];
	add.f32 	%f165, %f163, %f164;
	ld.global.f32 	%f166, [%rd3];
	add.f32 	%f167, %f165, %f166;
	ld.global.f32 	%f168, [%rd4];
	add.f32 	%f169, %f167, %f168;
	st.global.f32 	[%rd5], %f169;
	ld.global.f32 	%f170, [%rd1];
	add.f32 	%f171, %f170, %f1;
	ld.global.f32 	%f172, [%rd2];
	add.f32 	%f173, %f171, %f172;
	ld.global.f32 	%f174, [%rd3];
	add.f32 	%f175, %f173, %f174;
	ld.global.f32 	%f176, [%rd4];
	add.f32 	%f177, %f175, %f176;
	st.global.f32 	[%rd5], %f177;
	ld.global.f32 	%f178, [%rd1];
	add.f32 	%f179, %f178, %f1;
	ld.global.f32 	%f180, [%rd2];
	add.f32 	%f181, %f179, %f180;
	ld.global.f32 	%f182, [%rd3];
	add.f32 	%f183, %f181, %f182;
	ld.global.f32 	%f184, [%rd4];
	add.f32 	%f185, %f183, %f184;
	st.global.f32 	[%rd5], %f185;
	ld.global.f32 	%f186, [%rd1];
	add.f32 	%f187, %f186, %f1;
	ld.global.f32 	%f188, [%rd2];
	add.f32 	%f189, %f187, %f188;
	ld.global.f32 	%f190, [%rd3];
	add.f32 	%f191, %f189, %f190;
	ld.global.f32 	%f192, [%rd4];
	add.f32 	%f193, %f191, %f192;
	st.global.f32 	[%rd5], %f193;
$L__BB5_7:
	setp.eq.s32 	%p6, %r5, 0;
	@%p6 bra 	$L__BB5_13;
	and.b32  	%r6, %r10, 3;
	setp.lt.u32 	%p7, %r5, 4;
	@%p7 bra 	$L__BB5_10;
	ld.global.f32 	%f194, [%rd1];
	add.f32 	%f195, %f194, %f1;
	ld.global.f32 	%f196, [%rd2];
	add.f32 	%f197, %f195, %f196;
	ld.global.f32 	%f198, [%rd3];
	add.f32 	%f199, %f197, %f198;
	ld.global.f32 	%f200, [%rd4];
	add.f32 	%f201, %f199, %f200;
	st.global.f32 	[%rd5], %f201;
	ld.global.f32 	%f202, [%rd1];
	add.f32 	%f203, %f202, %f1;
	ld.global.f32 	%f204, [%rd2];
	add.f32 	%f205, %f203, %f204;
	ld.global.f32 	%f206, [%rd3];
	add.f32 	%f207, %f205, %f206;
	ld.global.f32 	%f208, [%rd4];
	add.f32 	%f209, %f207, %f208;
	st.global.f32 	[%rd5], %f209;
	ld.global.f32 	%f210, [%rd1];
	add.f32 	%f211, %f210, %f1;
	ld.global.f32 	%f212, [%rd2];
	add.f32 	%f213, %f211, %f212;
	ld.global.f32 	%f214, [%rd3];
	add.f32 	%f215, %f213, %f214;
	ld.global.f32 	%f216, [%rd4];
	add.f32 	%f217, %f215, %f216;
	st.global.f32 	[%rd5], %f217;
	ld.global.f32 	%f218, [%rd1];
	add.f32 	%f219, %f218, %f1;
	ld.global.f32 	%f220, [%rd2];
	add.f32 	%f221, %f219, %f220;
	ld.global.f32 	%f222, [%rd3];
	add.f32 	%f223, %f221, %f222;
	ld.global.f32 	%f224, [%rd4];
	add.f32 	%f225, %f223, %f224;
	st.global.f32 	[%rd5], %f225;
$L__BB5_10:
	setp.eq.s32 	%p8, %r6, 0;
	@%p8 bra 	$L__BB5_13;
	neg.s32 	%r17, %r6;
$L__BB5_12:
	.pragma "nounroll";
	ld.global.f32 	%f226, [%rd1];
	add.f32 	%f227, %f226, %f1;
	ld.global.f32 	%f228, [%rd2];
	add.f32 	%f229, %f227, %f228;
	ld.global.f32 	%f230, [%rd3];
	add.f32 	%f231, %f229, %f230;
	ld.global.f32 	%f232, [%rd4];
	add.f32 	%f233, %f231, %f232;
	st.global.f32 	[%rd5], %f233;
	add.s32 	%r17, %r17, 1;
	setp.ne.s32 	%p9, %r17, 0;
	@%p9 bra 	$L__BB5_12;
$L__BB5_13:
	ret;

}
	// .globl	mem6
.visible .entry mem6(
	.param .u32 mem6_param_0,
	.param .u64 .ptr .align 1 mem6_param_1,
	.param .u64 .ptr .align 1 mem6_param_2,
	.param .u64 .ptr .align 1 mem6_param_3,
	.param .u64 .ptr .align 1 mem6_param_4,
	.param .u64 .ptr .align 1 mem6_param_5,
	.param .u64 .ptr .align 1 mem6_param_6
)
{
	.reg .pred 	%p<10>;
	.reg .b32 	%r<14>;
	.reg .b32 	%f<152>;
	.reg .b64 	%rd<20>;

	ld.param.u32 	%r6, [mem6_param_0];
	ld.param.u64 	%rd7, [mem6_param_1];
	ld.param.u64 	%rd8, [mem6_param_2];
	ld.param.u64 	%rd9, [mem6_param_3];
	ld.param.u64 	%rd10, [mem6_param_4];
	ld.param.u64 	%rd11, [mem6_param_5];
	ld.param.u64 	%rd12, [mem6_param_6];
	setp.lt.s32 	%p1, %r6, 1;
	@%p1 bra 	$L__BB6_12;
	cvta.to.global.u64 	%rd13, %rd8;
	cvta.to.global.u64 	%rd14, %rd9;
	cvta.to.global.u64 	%rd15, %rd10;
	cvta.to.global.u64 	%rd16, %rd11;
	cvta.to.global.u64 	%rd17, %rd12;
	cvta.to.global.u64 	%rd18, %rd7;
	mov.u32 	%r7, %ctaid.x;
	mov.u32 	%r8, %ntid.x;
	mov.u32 	%r9, %tid.x;
	mad.lo.s32 	%r10, %r7, %r8, %r9;
	cvt.rn.f32.u32 	%f1, %r10;
	mul.wide.u32 	%rd19, %r10, 4;
	add.s64 	%rd1, %rd13, %rd19;
	add.s64 	%rd2, %rd14, %rd19;
	add.s64 	%rd3, %rd15, %rd19;
	add.s64 	%rd4, %rd16, %rd19;
	add.s64 	%rd5, %rd17, %rd19;
	add.s64 	%rd6, %rd18, %rd19;
	and.b32  	%r1, %r6, 7;
	setp.lt.u32 	%p2, %r6, 8;
	@%p2 bra 	$L__BB6_4;
	and.b32  	%r11, %r6, 2147483640;
	neg.s32 	%r13, %r11;
$L__BB6_3:
	.pragma "nounroll";
	ld.global.f32 	%f2, [%rd1];
	add.f32 	%f3, %f2, %f1;
	ld.global.f32 	%f4, [%rd2];
	add.f32 	%f5, %f3, %f4;
	ld.global.f32 	%f6, [%rd3];
	add.f32 	%f7, %f5, %f6;
	ld.global.f32 	%f8, [%rd4];
	add.f32 	%f9, %f7, %f8;
	ld.global.f32 	%f10, [%rd5];
	add.f32 	%f11, %f9, %f10;
	st.global.f32 	[%rd6], %f11;
	ld.global.f32 	%f12, [%rd1];
	add.f32 	%f13, %f12, %f1;
	ld.global.f32 	%f14, [%rd2];
	add.f32 	%f15, %f13, %f14;
	ld.global.f32 	%f16, [%rd3];
	add.f32 	%f17, %f15, %f16;
	ld.global.f32 	%f18, [%rd4];
	add.f32 	%f19, %f17, %f18;
	ld.global.f32 	%f20, [%rd5];
	add.f32 	%f21, %f19, %f20;
	st.global.f32 	[%rd6], %f21;
	ld.global.f32 	%f22, [%rd1];
	add.f32 	%f23, %f22, %f1;
	ld.global.f32 	%f24, [%rd2];
	add.f32 	%f25, %f23, %f24;
	ld.global.f32 	%f26, [%rd3];
	add.f32 	%f27, %f25, %f26;
	ld.global.f32 	%f28, [%rd4];
	add.f32 	%f29, %f27, %f28;
	ld.global.f32 	%f30, [%rd5];
	add.f32 	%f31, %f29, %f30;
	st.global.f32 	[%rd6], %f31;
	ld.global.f32 	%f32, [%rd1];
	add.f32 	%f33, %f32, %f1;
	ld.global.f32 	%f34, [%rd2];
	add.f32 	%f35, %f33, %f34;
	ld.global.f32 	%f36, [%rd3];
	add.f32 	%f37, %f35, %f36;
	ld.global.f32 	%f38, [%rd4];
	add.f32 	%f39, %f37, %f38;
	ld.global.f32 	%f40, [%rd5];
	add.f32 	%f41, %f39, %f40;
	st.global.f32 	[%rd6], %f41;
	ld.global.f32 	%f42, [%rd1];
	add.f32 	%f43, %f42, %f1;
	ld.global.f32 	%f44, [%rd2];
	add.f32 	%f45, %f43, %f44;
	ld.global.f32 	%f46, [%rd3];
	add.f32 	%f47, %f45, %f46;
	ld.global.f32 	%f48, [%rd4];
	add.f32 	%f49, %f47, %f48;
	ld.global.f32 	%f50, [%rd5];
	add.f32 	%f51, %f49, %f50;
	st.global.f32 	[%rd6], %f51;
	ld.global.f32 	%f52, [%rd1];
	add.f32 	%f53, %f52, %f1;
	ld.global.f32 	%f54, [%rd2];
	add.f32 	%f55, %f53, %f54;
	ld.global.f32 	%f56, [%rd3];
	add.f32 	%f57, %f55, %f56;
	ld.global.f32 	%f58, [%rd4];
	add.f32 	%f59, %f57, %f58;
	ld.global.f32 	%f60, [%rd5];
	add.f32 	%f61, %f59, %f60;
	st.global.f32 	[%rd6], %f61;
	ld.global.f32 	%f62, [%rd1];
	add.f32 	%f63, %f62, %f1;
	ld.global.f32 	%f64, [%rd2];
	add.f32 	%f65, %f63, %f64;
	ld.global.f32 	%f66, [%rd3];
	add.f32 	%f67, %f65, %f66;
	ld.global.f32 	%f68, [%rd4];
	add.f32 	%f69, %f67, %f68;
	ld.global.f32 	%f70, [%rd5];
	add.f32 	%f71, %f69, %f70;
	st.global.f32 	[%rd6], %f71;
	ld.global.f32 	%f72, [%rd1];
	add.f32 	%f73, %f72, %f1;
	ld.global.f32 	%f74, [%rd2];
	add.f32 	%f75, %f73, %f74;
	ld.global.f32 	%f76, [%rd3];
	add.f32 	%f77, %f75, %f76;
	ld.global.f32 	%f78, [%rd4];
	add.f32 	%f79, %f77, %f78;
	ld.global.f32 	%f80, [%rd5];
	add.f32 	%f81, %f79, %f80;
	st.global.f32 	[%rd6], %f81;
	add.s32 	%r13, %r13, 8;
	setp.ne.s32 	%p3, %r13, 0;
	@%p3 bra 	$L__BB6_3;
$L__BB6_4:
	setp.eq.s32 	%p4, %r1, 0;
	@%p4 bra 	$L__BB6_12;
	and.b32  	%r5, %r6, 3;
	setp.lt.u32 	%p5, %r1, 4;
	@%p5 bra 	$L__BB6_7;
	ld.global.f32 	%f82, [%rd1];
	add.f32 	%f83, %f82, %f1;
	ld.global.f32 	%f84, [%rd2];
	add.f32 	%f85, %f83, %f84;
	ld.global.f32 	%f86, [%rd3];
	add.f32 	%f87, %f85, %f86;
	ld.global.f32 	%f88, [%rd4];
	add.f32 	%f89, %f87, %f88;
	ld.global.f32 	%f90, [%rd5];
	add.f32 	%f91, %f89, %f90;
	st.global.f32 	[%rd6], %f91;
	ld.global.f32 	%f92, [%rd1];
	add.f32 	%f93, %f92, %f1;
	ld.global.f32 	%f94, [%rd2];
	add.f32 	%f95, %f93, %f94;
	ld.global.f32 	%f96, [%rd3];
	add.f32 	%f97, %f95, %f96;
	ld.global.f32 	%f98, [%rd4];
	add.f32 	%f99, %f97, %f98;
	ld.global.f32 	%f100, [%rd5];
	add.f32 	%f101, %f99, %f100;
	st.global.f32 	[%rd6], %f101;
	ld.global.f32 	%f102, [%rd1];
	add.f32 	%f103, %f102, %f1;
	ld.global.f32 	%f104, [%rd2];
	add.f32 	%f105, %f103, %f104;
	ld.global.f32 	%f106, [%rd3];
	add.f32 	%f107, %f105, %f106;
	ld.global.f32 	%f108, [%rd4];
	add.f32 	%f109, %f107, %f108;
	ld.global.f32 	%f110, [%rd5];
	add.f32 	%f111, %f109, %f110;
	st.global.f32 	[%rd6], %f111;
	ld.global.f32 	%f112, [%rd1];
	add.f32 	%f113, %f112, %f1;
	ld.global.f32 	%f114, [%rd2];
	add.f32 	%f115, %f113, %f114;
	ld.global.f32 	%f116, [%rd3];
	add.f32 	%f117, %f115, %f116;
	ld.global.f32 	%f118, [%rd4];
	add.f32 	%f119, %f117, %f118;
	ld.global.f32 	%f120, [%rd5];
	add.f32 	%f121, %f119, %f120;
	st.global.f32 	[%rd6], %f121;
$L__BB6_7:
	setp.eq.s32 	%p6, %r5, 0;
	@%p6 bra 	$L__BB6_12;
	setp.eq.s32 	%p7, %r5, 1;
	@%p7 bra 	$L__BB6_10;
	ld.global.f32 	%f122, [%rd1];
	add.f32 	%f123, %f122, %f1;
	ld.global.f32 	%f124, [%rd2];
	add.f32 	%f125, %f123, %f124;
	ld.global.f32 	%f126, [%rd3];
	add.f32 	%f127, %f125, %f126;
	ld.global.f32 	%f128, [%rd4];
	add.f32 	%f129, %f127, %f128;
	ld.global.f32 	%f130, [%rd5];
	add.f32 	%f131, %f129, %f130;
	st.global.f32 	[%rd6], %f131;
	ld.global.f32 	%f132, [%rd1];
	add.f32 	%f133, %f132, %f1;
	ld.global.f32 	%f134, [%rd2];
	add.f32 	%f135, %f133, %f134;
	ld.global.f32 	%f136, [%rd3];
	add.f32 	%f137, %f135, %f136;
	ld.global.f32 	%f138, [%rd4];
	add.f32 	%f139, %f137, %f138;
	ld.global.f32 	%f140, [%rd5];
	add.f32 	%f141, %f139, %f140;
	st.global.f32 	[%rd6], %f141;
$L__BB6_10:
	and.b32  	%r12, %r6, 1;
	setp.eq.b32 	%p8, %r12, 1;
	not.pred 	%p9, %p8;
	@%p9 bra 	$L__BB6_12;
	ld.global.f32 	%f142, [%rd1];
	add.f32 	%f143, %f142, %f1;
	ld.global.f32 	%f144, [%rd2];
	add.f32 	%f145, %f143, %f144;
	ld.global.f32 	%f146, [%rd3];
	add.f32 	%f147, %f145, %f146;
	ld.global.f32 	%f148, [%rd4];
	add.f32 	%f149, %f147, %f148;
	ld.global.f32 	%f150, [%rd5];
	add.f32 	%f151, %f149, %f150;
	st.global.f32 	[%rd6], %f151;
$L__BB6_12:
	ret;

}
	// .globl	mem7
.visible .entry mem7(
	.param .u32 mem7_param_0,
	.param .u64 .ptr .align 1 mem7_param_1,
	.param .u64 .ptr .align 1 mem7_param_2,
	.param .u64 .ptr .align 1 mem7_param_3,
	.param .u64 .ptr .align 1 mem7_param_4,
	.param .u64 .ptr .align 1 mem7_param_5,
	.param .u64 .ptr .align 1 mem7_param_6,
	.param .u64 .ptr .align 1 mem7_param_7
)
{
	.reg .pred 	%p<10>;
	.reg .b32 	%r<14>;
	.reg .b32 	%f<182>;
	.reg .b64 	%rd<24>;

	ld.param.u32 	%r6, [mem7_param_0];
	ld.param.u64 	%rd9, [mem7_param_2];
	ld.param.u64 	%rd10, [mem7_param_3];
	ld.param.u64 	%rd11, [mem7_param_4];
	ld.param.u64 	%rd12, [mem7_param_5];
	ld.param.u64 	%rd13, [mem7_param_6];
	ld.param.u64 	%rd14, [mem7_param_7];
	setp.lt.s32 	%p1, %r6, 1;
	@%p1 bra 	$L__BB7_12;
	ld.param.u64 	%rd23, [mem7_param_1];
	cvta.to.global.u64 	%rd15, %rd9;
	cvta.to.global.u64 	%rd16, %rd10;
	cvta.to.global.u64 	%rd17, %rd11;
	cvta.to.global.u64 	%rd18, %rd12;
	cvta.to.global.u64 	%rd19, %rd13;
	cvta.to.global.u64 	%rd20, %rd14;
	cvta.to.global.u64 	%rd21, %rd23;
	mov.u32 	%r7, %ctaid.x;
	mov.u32 	%r8, %ntid.x;
	mov.u32 	%r9, %tid.x;
	mad.lo.s32 	%r10, %r7, %r8, %r9;
	cvt.rn.f32.u32 	%f1, %r10;
	mul.wide.u32 	%rd22, %r10, 4;
	add.s64 	%rd1, %rd15, %rd22;
	add.s64 	%rd2, %rd16, %rd22;
	add.s64 	%rd3, %rd17, %rd22;
	add.s64 	%rd4, %rd18, %rd22;
	add.s64 	%rd5, %rd19, %rd22;
	add.s64 	%rd6, %rd20, %rd22;
	add.s64 	%rd7, %rd21, %rd22;
	and.b32  	%r1, %r6, 7;
	setp.lt.u32 	%p2, %r6, 8;
	@%p2 bra 	$L__BB7_4;
	and.b32  	%r11, %r6, 2147483640;
	neg.s32 	%r13, %r11;
$L__BB7_3:
	.pragma "nounroll";
	ld.global.f32 	%f2, [%rd1];
	add.f32 	%f3, %f2, %f1;
	ld.global.f32 	%f4, [%rd2];
	add.f32 	%f5, %f3, %f4;
	ld.global.f32 	%f6, [%rd3];
	add.f32 	%f7, %f5, %f6;
	ld.global.f32 	%f8, [%rd4];
	add.f32 	%f9, %f7, %f8;
	ld.global.f32 	%f10, [%rd5];
	add.f32 	%f11, %f9, %f10;
	ld.global.f32 	%f12, [%rd6];
	add.f32 	%f13, %f11, %f12;
	st.global.f32 	[%rd7], %f13;
	ld.global.f32 	%f14, [%rd1];
	add.f32 	%f15, %f14, %f1;
	ld.global.f32 	%f16, [%rd2];
	add.f32 	%f17, %f15, %f16;
	ld.global.f32 	%f18, [%rd3];
	add.f32 	%f19, %f17, %f18;
	ld.global.f32 	%f20, [%rd4];
	add.f32 	%f21, %f19, %f20;
	ld.global.f32 	%f22, [%rd5];
	add.f32 	%f23, %f21, %f22;
	ld.global.f32 	%f24, [%rd6];
	add.f32 	%f25, %f23, %f24;
	st.global.f32 	[%rd7], %f25;
	ld.global.f32 	%f26, [%rd1];
	add.f32 	%f27, %f26, %f1;
	ld.global.f32 	%f28, [%rd2];
	add.f32 	%f29, %f27, %f28;
	ld.global.f32 	%f30, [%rd3];
	add.f32 	%f31, %f29, %f30;
	ld.global.f32 	%f32, [%rd4];
	add.f32 	%f33, %f31, %f32;
	ld.global.f32 	%f34, [%rd5];
	add.f32 	%f35, %f33, %f34;
	ld.global.f32 	%f36, [%rd6];
	add.f32 	%f37, %f35, %f36;
	st.global.f32 	[%rd7], %f37;
	ld.global.f32 	%f38, [%rd1];
	add.f32 	%f39, %f38, %f1;
	ld.global.f32 	%f40, [%rd2];
	add.f32 	%f41, %f39, %f40;
	ld.global.f32 	%f42, [%rd3];
	add.f32 	%f43, %f41, %f42;
	ld.global.f32 	%f44, [%rd4];
	add.f32 	%f45, %f43, %f44;
	ld.global.f32 	%f46, [%rd5];
	add.f32 	%f47, %f45, %f46;
	ld.global.f32 	%f48, [%rd6];
	add.f32 	%f49, %f47, %f48;
	st.global.f32 	[%rd7], %f49;
	ld.global.f32 	%f50, [%rd1];
	add.f32 	%f51, %f50, %f1;
	ld.global.f32 	%f52, [%rd2];
	add.f32 	%f53, %f51, %f52;
	ld.global.f32 	%f54, [%rd3];
	add.f32 	%f55, %f53, %f54;
	ld.global.f32 	%f56, [%rd4];
	add.f32 	%f57, %f55, %f56;
	ld.global.f32 	%f58, [%rd5];
	add.f32 	%f59, %f57, %f58;
	ld.global.f32 	%f60, [%rd6];
	add.f32 	%f61, %f59, %f60;
	st.global.f32 	[%rd7], %f61;
	ld.global.f32 	%f62, [%rd1];
	add.f32 	%f63, %f62, %f1;
	ld.global.f32 	%f64, [%rd2];
	add.f32 	%f65, %f63, %f64;
	ld.global.f32 	%f66, [%rd3];
	add.f32 	%f67, %f65, %f66;
	ld.global.f32 	%f68, [%rd4];
	add.f32 	%f69, %f67, %f68;
	ld.global.f32 	%f70, [%rd5];
	add.f32 	%f71, %f69, %f70;
	ld.global.f32 	%f72, [%rd6];
	add.f32 	%f73, %f71, %f72;
	st.global.f32 	[%rd7], %f73;
	ld.global.f32 	%f74, [%rd1];
	add.f32 	%f75, %f74, %f1;
	ld.global.f32 	%f76, [%rd2];
	add.f32 	%f77, %f75, %f76;
	ld.global.f32 	%f78, [%rd3];
	add.f32 	%f79, %f77, %f78;
	ld.global.f32 	%f80, [%rd4];
	add.f32 	%f81, %f79, %f80;
	ld.global.f32 	%f82, [%rd5];
	add.f32 	%f83, %f81, %f82;
	ld.global.f32 	%f84, [%rd6];
	add.f32 	%f85, %f83, %f84;
	st.global.f32 	[%rd7], %f85;
	ld.global.f32 	%f86, [%rd1];
	add.f32 	%f87, %f86, %f1;
	ld.global.f32 	%f88, [%rd2];
	add.f32 	%f89, %f87, %f88;
	ld.global.f32 	%f90, [%rd3];
	add.f32 	%f91, %f89, %f90;
	ld.global.f32 	%f92, [%rd4];
	add.f32 	%f93, %f91, %f92;
	ld.global.f32 	%f94, [%rd5];
	add.f32 	%f95, %f93, %f94;
	ld.global.f32 	%f96, [%rd6];
	add.f32 	%f97, %f95, %f96;
	st.global.f32 	[%rd7], %f97;
	add.s32 	%r13, %r13, 8;
	setp.ne.s32 	%p3, %r13, 0;
	@%p3 bra 	$L__BB7_3;
$L__BB7_4:
	setp.eq.s32 	%p4, %r1, 0;
	@%p4 bra 	$L__BB7_12;
	and.b32  	%r5, %r6, 3;
	setp.lt.u32 	%p5, %r1, 4;
	@%p5 bra 	$L__BB7_7;
	ld.global.f32 	%f98, [%rd1];
	add.f32 	%f99, %f98, %f1;
	ld.global.f32 	%f100, [%rd2];
	add.f32 	%f101, %f99, %f100;
	ld.global.f32 	%f102, [%rd3];
	add.f32 	%f103, %f101, %f102;
	ld.global.f32 	%f104, [%rd4];
	add.f32 	%f105, %f103, %f104;
	ld.global.f32 	%f106, [%rd5];
	add.f32 	%f107, %f105, %f106;
	ld.global.f32 	%f108, [%rd6];
	add.f32 	%f109, %f107, %f108;
	st.global.f32 	[%rd7], %f109;
	ld.global.f32 	%f110, [%rd1];
	add.f32 	%f111, %f110, %f1;
	ld.global.f32 	%f112, [%rd2];
	add.f32 	%f113, %f111, %f112;
	ld.global.f32 	%f114, [%rd3];
	add.f32 	%f115, %f113, %f114;
	ld.global.f32 	%f116, [%rd4];
	add.f32 	%f117, %f115, %f116;
	ld.global.f32 	%f118, [%rd5];
	add.f32 	%f119, %f117, %f118;
	ld.global.f32 	%f120, [%rd6];
	add.f32 	%f121, %f119, %f120;
	st.global.f32 	[%rd7], %f121;
	ld.global.f32 	%f122, [%rd1];
	add.f32 	%f123, %f122, %f1;
	ld.global.f32 	%f124, [%rd2];
	add.f32 	%f125, %f123, %f124;
	ld.global.f32 	%f126, [%rd3];
	add.f32 	%f127, %f125, %f126;
	ld.global.f32 	%f128, [%rd4];
	add.f32 	%f129, %f127, %f128;
	ld.global.f32 	%f130, [%rd5];
	add.f32 	%f131, %f129, %f130;
	ld.global.f32 	%f132, [%rd6];
	add.f32 	%f133, %f131, %f132;
	st.global.f32 	[%rd7], %f133;
	ld.global.f32 	%f134, [%rd1];
	add.f32 	%f135, %f134, %f1;
	ld.global.f32 	%f136, [%rd2];
	add.f32 	%f137, %f135, %f136;
	ld.global.f32 	%f138, [%rd3];
	add.f32 	%f139, %f137, %f138;
	ld.global.f32 	%f140, [%rd4];
	add.f32 	%f141, %f139, %f140;
	ld.global.f32 	%f142, [%rd5];
	add.f32 	%f143, %f141, %f142;
	ld.global.f32 	%f144, [%rd6];
	add.f32 	%f145, %f143, %f144;
	st.global.f32 	[%rd7], %f145;
$L__BB7_7:
	setp.eq.s32 	%p6, %r5, 0;
	@%p6 bra 	$L__BB7_12;
	setp.eq.s32 	%p7, %r5, 1;
	@%p7 bra 	$L__BB7_10;
	ld.global.f32 	%f146, [%rd1];
	add.f32 	%f147, %f146, %f1;
	ld.global.f32 	%f148, [%rd2];
	add.f32 	%f149, %f147, %f148;
	ld.global.f32 	%f150, [%rd3];
	add.f32 	%f151, %f149, %f150;
	ld.global.f32 	%f152, [%rd4];
	add.f32 	%f153, %f151, %f152;
	ld.global.f32 	%f154, [%rd5];
	add.f32 	%f155, %f153, %f154;
	ld.global.f32 	%f156, [%rd6];
	add.f32 	%f157, %f155, %f156;
	st.global.f32 	[%rd7], %f157;
	ld.global.f32 	%f158, [%rd1];
	add.f32 	%f159, %f158, %f1;
	ld.global.f32 	%f160, [%rd2];
	add.f32 	%f161, %f159, %f160;
	ld.global.f32 	%f162, [%rd3];
	add.f32 	%f163, %f161, %f162;
	ld.global.f32 	%f164, [%rd4];
	add.f32 	%f165, %f163, %f164;
	ld.global.f32 	%f166, [%rd5];
	add.f32 	%f167, %f165, %f166;
	ld.global.f32 	%f168, [%rd6];
	add.f32 	%f169, %f167, %f168;
	st.global.f32 	[%rd7], %f169;
$L__BB7_10:
	and.b32  	%r12, %r6, 1;
	setp.eq.b32 	%p8, %r12, 1;
	not.pred 	%p9, %p8;
	@%p9 bra 	$L__BB7_12;
	ld.global.f32 	%f170, [%rd1];
	add.f32 	%f171, %f170, %f1;
	ld.global.f32 	%f172, [%rd2];
	add.f32 	%f173, %f171, %f172;
	ld.global.f32 	%f174, [%rd3];
	add.f32 	%f175, %f173, %f174;
	ld.global.f32 	%f176, [%rd4];
	add.f32 	%f177, %f175, %f176;
	ld.global.f32 	%f178, [%rd5];
	add.f32 	%f179, %f177, %f178;
	ld.global.f32 	%f180, [%rd6];
	add.f32 	%f181, %f179, %f180;
	st.global.f32 	[%rd7], %f181;
$L__BB7_12:
	ret;

}
	// .globl	mem8
.visible .entry mem8(
	.param .u32 mem8_param_0,
	.param .u64 .ptr .align 1 mem8_param_1,
	.param .u64 .ptr .align 1 mem8_param_2,
	.param .u64 .ptr .align 1 mem8_param_3,
	.param .u64 .ptr .align 1 mem8_param_4,
	.param .u64 .ptr .align 1 mem8_param_5,
	.param .u64 .ptr .align 1 mem8_param_6,
	.param .u64 .ptr .align 1 mem8_param_7,
	.param .u64 .ptr .align 1 mem8_param_8
)
{
	.reg .pred 	%p<10>;
	.reg .b32 	%r<14>;
	.reg .b32 	%f<212>;
	.reg .b64 	%rd<29>;

	ld.param.u32 	%r6, [mem8_param_0];
	ld.param.u64 	%rd11, [mem8_param_3];
	ld.param.u64 	%rd12, [mem8_param_4];
	ld.param.u64 	%rd13, [mem8_param_5];
	ld.param.u64 	%rd15, [mem8_param_7];
	ld.param.u64 	%rd16, [mem8_param_8];
	setp.lt.s32 	%p1, %r6, 1;
	@%p1 bra 	$L__BB8_12;
	ld.param.u64 	%rd28, [mem8_param_6];
	ld.param.u64 	%rd27, [mem8_param_2];
	ld.param.u64 	%rd26, [mem8_param_1];
	cvta.to.global.u64 	%rd17, %rd27;
	cvta.to.global.u64 	%rd18, %rd11;
	cvta.to.global.u64 	%rd19, %rd12;
	cvta.to.global.u64 	%rd20, %rd13;
	cvta.to.global.u64 	%rd21, %rd28;
	cvta.to.global.u64 	%rd22, %rd15;
	cvta.to.global.u64 	%rd23, %rd16;
	cvta.to.global.u64 	%rd24, %rd26;
	mov.u32 	%r7, %ctaid.x;
	mov.u32 	%r8, %ntid.x;
	mov.u32 	%r9, %tid.x;
	mad.lo.s32 	%r10, %r7, %r8, %r9;
	cvt.rn.f32.u32 	%f1, %r10;
	mul.wide.u32 	%rd25, %r10, 4;
	add.s64 	%rd1, %rd17, %rd25;
	add.s64 	%rd2, %rd18, %rd25;
	add.s64 	%rd3, %rd19, %rd25;
	add.s64 	%rd4, %rd20, %rd25;
	add.s64 	%rd5, %rd21, %rd25;
	add.s64 	%rd6, %rd22, %rd25;
	add.s64 	%rd7, %rd23, %rd25;
	add.s64 	%rd8, %rd24, %rd25;
	and.b32  	%r1, %r6, 7;
	setp.lt.u32 	%p2, %r6, 8;
	@%p2 bra 	$L__BB8_4;
	and.b32  	%r11, %r6, 2147483640;
	neg.s32 	%r13, %r11;
$L__BB8_3:
	.pragma "nounroll";
	ld.global.f32 	%f2, [%rd1];
	add.f32 	%f3, %f2, %f1;
	ld.global.f32 	%f4, [%rd2];
	add.f32 	%f5, %f3, %f4;
	ld.global.f32 	%f6, [%rd3];
	add.f32 	%f7, %f5, %f6;
	ld.global.f32 	%f8, [%rd4];
	add.f32 	%f9, %f7, %f8;
	ld.global.f32 	%f10, [%rd5];
	add.f32 	%f11, %f9, %f10;
	ld.global.f32 	%f12, [%rd6];
	add.f32 	%f13, %f11, %f12;
	ld.global.f32 	%f14, [%rd7];
	add.f32 	%f15, %f13, %f14;
	st.global.f32 	[%rd8], %f15;
	ld.global.f32 	%f16, [%rd1];
	add.f32 	%f17, %f16, %f1;
	ld.global.f32 	%f18, [%rd2];
	add.f32 	%f19, %f17, %f18;
	ld.global.f32 	%f20, [%rd3];
	add.f32 	%f21, %f19, %f20;
	ld.global.f32 	%f22, [%rd4];
	add.f32 	%f23, %f21, %f22;
	ld.global.f32 	%f24, [%rd5];
	add.f32 	%f25, %f23, %f24;
	ld.global.f32 	%f26, [%rd6];
	add.f32 	%f27, %f25, %f26;
	ld.global.f32 	%f28, [%rd7];
	add.f32 	%f29, %f27, %f28;
	st.global.f32 	[%rd8], %f29;
	ld.global.f32 	%f30, [%rd1];
	add.f32 	%f31, %f30, %f1;
	ld.global.f32 	%f32, [%rd2];
	add.f32 	%f33, %f31, %f32;
	ld.global.f32 	%f34, [%rd3];
	add.f32 	%f35, %f33, %f34;
	ld.global.f32 	%f36, [%rd4];
	add.f32 	%f37, %f35, %f36;
	ld.global.f32 	%f38, [%rd5];
	add.f32 	%f39, %f37, %f38;
	ld.global.f32 	%f40, [%rd6];
	add.f32 	%f41, %f39, %f40;
	ld.global.f32 	%f42, [%rd7];
	add.f32 	%f43, %f41, %f42;
	st.global.f32 	[%rd8], %f43;
	ld.global.f32 	%f44, [%rd1];
	add.f32 	%f45, %f44, %f1;
	ld.global.f32 	%f46, [%rd2];
	add.f32 	%f47, %f45, %f46;
	ld.global.f32 	%f48, [%rd3];
	add.f32 	%f49, %f47, %f48;
	ld.global.f32 	%f50, [%rd4];
	add.f32 	%f51, %f49, %f50;
	ld.global.f32 	%f52, [%rd5];
	add.f32 	%f53, %f51, %f52;
	ld.global.f32 	%f54, [%rd6];
	add.f32 	%f55, %f53, %f54;
	ld.global.f32 	%f56, [%rd7];
	add.f32 	%f57, %f55, %f56;
	st.global.f32 	[%rd8], %f57;
	ld.global.f32 	%f58, [%rd1];
	add.f32 	%f59, %f58, %f1;
	ld.global.f32 	%f60, [%rd2];
	add.f32 	%f61, %f59, %f60;
	ld.global.f32 	%f62, [%rd3];
	add.f32 	%f63, %f61, %f62;
	ld.global.f32 	%f64, [%rd4];
	add.f32 	%f65, %f63, %f64;
	ld.global.f32 	%f66, [%rd5];
	add.f32 	%f67, %f65, %f66;
	ld.global.f32 	%f68, [%rd6];
	add.f32 	%f69, %f67, %f68;
	ld.global.f32 	%f70, [%rd7];
	add.f32 	%f71, %f69, %f70;
	st.global.f32 	[%rd8], %f71;
	ld.global.f32 	%f72, [%rd1];
	add.f32 	%f73, %f72, %f1;
	ld.global.f32 	%f74, [%rd2];
	add.f32 	%f75, %f73, %f74;
	ld.global.f32 	%f76, [%rd3];
	add.f32 	%f77, %f75, %f76;
	ld.global.f32 	%f78, [%rd4];
	add.f32 	%f79, %f77, %f78;
	ld.global.f32 	%f80, [%rd5];
	add.f32 	%f81, %f79, %f80;
	ld.global.f32 	%f82, [%rd6];
	add.f32 	%f83, %f81, %f82;
	ld.global.f32 	%f84, [%rd7];
	add.f32 	%f85, %f83, %f84;
	st.global.f32 	[%rd8], %f85;
	ld.global.f32 	%f86, [%rd1];
	add.f32 	%f87, %f86, %f1;
	ld.global.f32 	%f88, [%rd2];
	add.f32 	%f89, %f87, %f88;
	ld.global.f32 	%f90, [%rd3];
	add.f32 	%f91, %f89, %f90;
	ld.global.f32 	%f92, [%rd4];
	add.f32 	%f93, %f91, %f92;
	ld.global.f32 	%f94, [%rd5];
	add.f32 	%f95, %f93, %f94;
	ld.global.f32 	%f96, [%rd6];
	add.f32 	%f97, %f95, %f96;
	ld.global.f32 	%f98, [%rd7];
	add.f32 	%f99, %f97, %f98;
	st.global.f32 	[%rd8], %f99;
	ld.global.f32 	%f100, [%rd1];
	add.f32 	%f101, %f100, %f1;
	ld.global.f32 	%f102, [%rd2];
	add.f32 	%f103, %f101, %f102;
	ld.global.f32 	%f104, [%rd3];
	add.f32 	%f105, %f103, %f104;
	ld.global.f32 	%f106, [%rd4];
	add.f32 	%f107, %f105, %f106;
	ld.global.f32 	%f108, [%rd5];
	add.f32 	%f109, %f107, %f108;
	ld.global.f32 	%f110, [%rd6];
	add.f32 	%f111, %f109, %f110;
	ld.global.f32 	%f112, [%rd7];
	add.f32 	%f113, %f111, %f112;
	st.global.f32 	[%rd8], %f113;
	add.s32 	%r13, %r13, 8;
	setp.ne.s32 	%p3, %r13, 0;
	@%p3 bra 	$L__BB8_3;
$L__BB8_4:
	setp.eq.s32 	%p4, %r1, 0;
	@%p4 bra 	$L__BB8_12;
	and.b32  	%r5, %r6, 3;
	setp.lt.u32 	%p5, %r1, 4;
	@%p5 bra 	$L__BB8_7;
	ld.global.f32 	%f114, [%rd1];
	add.f32 	%f115, %f114, %f1;
	ld.global.f32 	%f116, [%rd2];
	add.f32 	%f117, %f115, %f116;
	ld.global.f32 	%f118, [%rd3];
	add.f32 	%f119, %f117, %f118;
	ld.global.f32 	%f120, [%rd4];
	add.f32 	%f121, %f119, %f120;
	ld.global.f32 	%f122, [%rd5];
	add.f32 	%f123, %f121, %f122;
	ld.global.f32 	%f124, [%rd6];
	add.f32 	%f125, %f123, %f124;
	ld.global.f32 	%f126, [%rd7];
	add.f32 	%f127, %f125, %f126;
	st.global.f32 	[%rd8], %f127;
	ld.global.f32 	%f128, [%rd1];
	add.f32 	%f129, %f128, %f1;
	ld.global.f32 	%f130, [%rd2];
	add.f32 	%f131, %f129, %f130;
	ld.global.f32 	%f132, [%rd3];
	add.f32 	%f133, %f131, %f132;
	ld.global.f32 	%f134, [%rd4];
	add.f32 	%f135, %f133, %f134;
	ld.global.f32 	%f136, [%rd5];
	add.f32 	%f137, %f135, %f136;
	ld.global.f32 	%f138, [%rd6];
	add.f32 	%f139, %f137, %f138;
	ld.global.f32 	%f140, [%rd7];
	add.f32 	%f141, %f139, %f140;
	st.global.f32 	[%rd8], %f141;
	ld.global.f32 	%f142, [%rd1];
	add.f32 	%f143, %f142, %f1;
	ld.global.f32 	%f144, [%rd2];
	add.f32 	%f145, %f143, %f144;
	ld.global.f32 	%f146, [%rd3];
	add.f32 	%f147, %f145, %f146;
	ld.global.f32 	%f148, [%rd4];
	add.f32 	%f149, %f147, %f148;
	ld.global.f32 	%f150, [%rd5];
	add.f32 	%f151, %f149, %f150;
	ld.global.f32 	%f152, [%rd6];
	add.f32 	%f153, %f151, %f152;
	ld.global.f32 	%f154, [%rd7];
	add.f32 	%f155, %f153, %f154;
	st.global.f32 	[%rd8], %f155;
	ld.global.f32 	%f156, [%rd1];
	add.f32 	%f157, %f156, %f1;
	ld.global.f32 	%f158, [%rd2];
	add.f32 	%f159, %f157, %f158;
	ld.global.f32 	%f160, [%rd3];
	add.f32 	%f161, %f159, %f160;
	ld.global.f32 	%f162, [%rd4];
	add.f32 	%f163, %f161, %f162;
	ld.global.f32 	%f164, [%rd5];
	add.f32 	%f165, %f163, %f164;
	ld.global.f32 	%f166, [%rd6];
	add.f32 	%f167, %f165, %f166;
	ld.global.f32 	%f168, [%rd7];
	add.f32 	%f169, %f167, %f168;
	st.global.f32 	[%rd8], %f169;
$L__BB8_7:
	setp.eq.s32 	%p6, %r5, 0;
	@%p6 bra 	$L__BB8_12;
	setp.eq.s32 	%p7, %r5, 1;
	@%p7 bra 	$L__BB8_10;
	ld.global.f32 	%f170, [%rd1];
	add.f32 	%f171, %f170, %f1;
	ld.global.f32 	%f172, [%rd2];
	add.f32 	%f173, %f171, %f172;
	ld.global.f32 	%f174, [%rd3];
	add.f32 	%f175, %f173, %f174;
	ld.global.f32 	%f176, [%rd4];
	add.f32 	%f177, %f175, %f176;
	ld.global.f32 	%f178, [%rd5];
	add.f32 	%f179, %f177, %f178;
	ld.global.f32 	%f180, [%rd6];
	add.f32 	%f181, %f179, %f180;
	ld.global.f32 	%f182, [%rd7];
	add.f32 	%f183, %f181, %f182;
	st.global.f32 	[%rd8], %f183;
	ld.global.f32 	%f184, [%rd1];
	add.f32 	%f185, %f184, %f1;
	ld.global.f32 	%f186, [%rd2];
	add.f32 	%f187, %f185, %f186;
	ld.global.f32 	%f188, [%rd3];
	add.f32 	%f189, %f187, %f188;
	ld.global.f32 	%f190, [%rd4];
	add.f32 	%f191, %f189, %f190;
	ld.global.f32 	%f192, [%rd5];
	add.f32 	%f193, %f191, %f192;
	ld.global.f32 	%f194, [%rd6];
	add.f32 	%f195, %f193, %f194;
	ld.global.f32 	%f196, [%rd7];
	add.f32 	%f197, %f195, %f196;
	st.global.f32 	[%rd8], %f197;
$L__BB8_10:
	and.b32  	%r12, %r6, 1;
	setp.eq.b32 	%p8, %r12, 1;
	not.pred 	%p9, %p8;
	@%p9 bra 	$L__BB8_12;
	ld.global.f32 	%f198, [%rd1];
	add.f32 	%f199, %f198, %f1;
	ld.global.f32 	%f200, [%rd2];
	add.f32 	%f201, %f199, %f200;
	ld.global.f32 	%f202, [%rd3];
	add.f32 	%f203, %f201, %f202;
	ld.global.f32 	%f204, [%rd4];
	add.f32 	%f205, %f203, %f204;
	ld.global.f32 	%f206, [%rd5];
	add.f32 	%f207, %f205, %f206;
	ld.global.f32 	%f208, [%rd6];
	add.f32 	%f209, %f207, %f208;
	ld.global.f32 	%f210, [%rd7];
	add.f32 	%f211, %f209, %f210;
	st.global.f32 	[%rd8], %f211;
$L__BB8_12:
	ret;

}
	// .globl	mem9
.visible .entry mem9(
	.param .u32 mem9_param_0,
	.param .u64 .ptr .align 1 mem9_param_1,
	.param .u64 .ptr .align 1 mem9_param_2,
	.param .u64 .ptr .align 1 mem9_param_3,
	.param .u64 .ptr .align 1 mem9_param_4,
	.param .u64 .ptr .align 1 mem9_param_5,
	.param .u64 .ptr .align 1 mem9_param_6,
	.param .u64 .ptr .align 1 mem9_param_7,
	.param .u64 .ptr .align 1 mem9_param_8,
	.param .u64 .ptr .align 1 mem9_param_9
)
{
	.reg .pred 	%p<10>;
	.reg .b32 	%r<14>;
	.reg .b32 	%f<242>;
	.reg .b64 	%rd<30>;

	ld.param.u32 	%r6, [mem9_param_0];
	ld.param.u64 	%rd11, [mem9_param_2];
	ld.param.u64 	%rd12, [mem9_param_3];
	ld.param.u64 	%rd13, [mem9_param_4];
	ld.param.u64 	%rd14, [mem9_param_5];
	ld.param.u64 	%rd15, [mem9_param_6];
	ld.param.u64 	%rd16, [mem9_param_7];
	ld.param.u64 	%rd17, [mem9_param_8];
	ld.param.u64 	%rd18, [mem9_param_9];
	setp.lt.s32 	%p1, %r6, 1;
	@%p1 bra 	$L__BB9_12;
	ld.param.u64 	%rd29, [mem9_param_1];
	cvta.to.global.u64 	%rd19, %rd11;
	cvta.to.global.u64 	%rd20, %rd12;
	cvta.to.global.u64 	%rd21, %rd13;
	cvta.to.global.u64 	%rd22, %rd14;
	cvta.to.global.u64 	%rd23, %rd15;
	cvta.to.global.u64 	%rd24, %rd16;
	cvta.to.global.u64 	%rd25, %rd17;
	cvta.to.global.u64 	%rd26, %rd18;
	cvta.to.global.u64 	%rd27, %rd29;
	mov.u32 	%r7, %ctaid.x;
	mov.u32 	%r8, %ntid.x;
	mov.u32 	%r9, %tid.x;
	mad.lo.s32 	%r10, %r7, %r8, %r9;
	cvt.rn.f32.u32 	%f1, %r10;
	mul.wide.u32 	%rd28, %r10, 4;
	add.s64 	%rd1, %rd19, %rd28;
	add.s64 	%rd2, %rd20, %rd28;
	add.s64 	%rd3, %rd21, %rd28;
	add.s64 	%rd4, %rd22, %rd28;
	add.s64 	%rd5, %rd23, %rd28;
	add.s64 	%rd6, %rd24, %rd28;
	add.s64 	%rd7, %rd25, %rd28;
	add.s64 	%rd8, %rd26, %rd28;
	add.s64 	%rd9, %rd27, %rd28;
	and.b32  	%r1, %r6, 7;
	setp.lt.u32 	%p2, %r6, 8;
	@%p2 bra 	$L__BB9_4;
	and.b32  	%r11, %r6, 2147483640;
	neg.s32 	%r13, %r11;
$L__BB9_3:
	.pragma "nounroll";
	ld.global.f32 	%f2, [%rd1];
	add.f32 	%f3, %f2, %f1;
	ld.global.f32 	%f4, [%rd2];
	add.f32 	%f5, %f3, %f4;
	ld.global.f32 	%f6, [%rd3];
	add.f32 	%f7, %f5, %f6;
	ld.global.f32 	%f8, [%rd4];
	add.f32 	%f9, %f7, %f8;
	ld.global.f32 	%f10, [%rd5];
	add.f32 	%f11, %f9, %f10;
	ld.global.f32 	%f12, [%rd6];
	add.f32 	%f13, %f11, %f12;
	ld.global.f32 	%f14, [%rd7];
	add.f32 	%f15, %f13, %f14;
	ld.global.f32 	%f16, [%rd8];
	add.f32 	%f17, %f15, %f16;
	st.global.f32 	[%rd9], %f17;
	ld.global.f32 	%f18, [%rd1];
	add.f32 	%f19, %f18, %f1;
	ld.global.f32 	%f20, [%rd2];
	add.f32 	%f21, %f19, %f20;
	ld.global.f32 	%f22, [%rd3];
	add.f32 	%f23, %f21, %f22;
	ld.global.f32 	%f24, [%rd4];
	add.f32 	%f25, %f23, %f24;
	ld.global.f32 	%f26, [%rd5];
	add.f32 	%f27, %f25, %f26;
	ld.global.f32 	%f28, [%rd6];
	add.f32 	%f29, %f27, %f28;
	ld.global.f32 	%f30, [%rd7];
	add.f32 	%f31, %f29, %f30;
	ld.global.f32 	%f32, [%rd8];
	add.f32 	%f33, %f31, %f32;
	st.global.f32 	[%rd9], %f33;
	ld.global.f32 	%f34, [%rd1];
	add.f32 	%f35, %f34, %f1;
	ld.global.f32 	%f36, [%rd2];
	add.f32 	%f37, %f35, %f36;
	ld.global.f32 	%f38, [%rd3];
	add.f32 	%f39, %f37, %f38;
	ld.global.f32 	%f40, [%rd4];
	add.f32 	%f41, %f39, %f40;
	ld.global.f32 	%f42, [%rd5];
	add.f32 	%f43, %f41, %f42;
	ld.global.f32 	%f44, [%rd6];
	add.f32 	%f45, %f43, %f44;
	ld.global.f32 	%f46, [%rd7];
	add.f32 	%f47, %f45, %f46;
	ld.global.f32 	%f48, [%rd8];
	add.f32 	%f49, %f47, %f48;
	st.global.f32 	[%rd9], %f49;
	ld.global.f32 	%f50, [%rd1];
	add.f32 	%f51, %f50, %f1;
	ld.global.f32 	%f52, [%rd2];
	add.f32 	%f53, %f51, %f52;
	ld.global.f32 	%f54, [%rd3];
	add.f32 	%f55, %f53, %f54;
	ld.global.f32 	%f56, [%rd4];
	add.f32 	%f57, %f55, %f56;
	ld.global.f32 	%f58, [%rd5];
	add.f32 	%f59, %f57, %f58;
	ld.global.f32 	%f60, [%rd6];
	add.f32 	%f61, %f59, %f60;
	ld.global.f32 	%f62, [%rd7];
	add.f32 	%f63, %f61, %f62;
	ld.global.f32 	%f64, [%rd8];
	add.f32 	%f65, %f63, %f64;
	st.global.f32 	[%rd9], %f65;
	ld.global.f32 	%f66, [%rd1];
	add.f32 	%f67, %f66, %f1;
	ld.global.f32 	%f68, [%rd2];
	add.f32 	%f69, %f67, %f68;
	ld.global.f32 	%f70, [%rd3];
	add.f32 	%f71, %f69, %f70;
	ld.global.f32 	%f72, [%rd4];
	add.f32 	%f73, %f71, %f72;
	ld.global.f32 	%f74, [%rd5];
	add.f32 	%f75, %f73, %f74;
	ld.global.f32 	%f76, [%rd6];
	add.f32 	%f77, %f75, %f76;
	ld.global.f32 	%f78, [%rd7];
	add.f32 	%f79, %f77, %f78;
	ld.global.f32 	%f80, [%rd8];
	add.f32 	%f81, %f79, %f80;
	st.global.f32 	[%rd9], %f81;
	ld.global.f32 	%f82, [%rd1];
	add.f32 	%f83, %f82, %f1;
	ld.global.f32 	%f84, [%rd2];
	add.f32 	%f85, %f83, %f84;
	ld.global.f32 	%f86, [%rd3];
	add.f32 	%f87, %f85, %f86;
	ld.global.f32 	%f88, [%rd4];
	add.f32 	%f89, %f87, %f88;
	ld.global.f32 	%f90, [%rd5];
	add.f32 	%f91, %f89, %f90;
	ld.global.f32 	%f92, [%rd6];
	add.f32 	%f93, %f91, %f92;
	ld.global.f32 	%f94, [%rd7];
	add.f32 	%f95, %f93, %f94;
	ld.global.f32 	%f96, [%rd8];
	add.f32 	%f97, %f95, %f96;
	st.global.f32 	[%rd9], %f97;
	ld.global.f32 	%f98, [%rd1];
	add.f32 	%f99, %f98, %f1;
	ld.global.f32 	%f100, [%rd2];
	add.f32 	%f101, %f99, %f100;
	ld.global.f32 	%f102, [%rd3];
	add.f32 	%f103, %f101, %f102;
	ld.global.f32 	%f104, [%rd4];
	add.f32 	%f105, %f103, %f104;
	ld.global.f32 	%f106, [%rd5];
	add.f32 	%f107, %f105, %f106;
	ld.global.f32 	%f108, [%rd6];
	add.f32 	%f109, %f107, %f108;
	ld.global.f32 	%f110, [%rd7];
	add.f32 	%f111, %f109, %f110;
	ld.global.f32 	%f112, [%rd8];
	add.f32 	%f113, %f111, %f112;
	st.global.f32 	[%rd9], %f113;
	ld.global.f32 	%f114, [%rd1];
	add.f32 	%f115, %f114, %f1;
	ld.global.f32 	%f116, [%rd2];
	add.f32 	%f117, %f115, %f116;
	ld.global.f32 	%f118, [%rd3];
	add.f32 	%f119, %f117, %f118;
	ld.global.f32 	%f120, [%rd4];
	add.f32 	%f121, %f119, %f120;
	ld.global.f32 	%f122, [%rd5];
	add.f32 	%f123, %f121, %f122;
	ld.global.f32 	%f124, [%rd6];
	add.f32 	%f125, %f123, %f124;
	ld.global.f32 	%f126, [%rd7];
	add.f32 	%f127, %f125, %f126;
	ld.global.f32 	%f128, [%rd8];
	add.f32 	%f129, %f127, %f128;
	st.global.f32 	[%rd9], %f129;
	add.s32 	%r13, %r13, 8;
	setp.ne.s32 	%p3, %r13, 0;
	@%p3 bra 	$L__BB9_3;
$L__BB9_4:
	setp.eq.s32 	%p4, %r1, 0;
	@%p4 bra 	$L__BB9_12;
	and.b32  	%r5, %r6, 3;
	setp.lt.u32 	%p5, %r1, 4;
	@%p5 bra 	$L__BB9_7;
	ld.global.f32 	%f130, [%rd1];
	add.f32 	%f131, %f130, %f1;
	ld.global.f32 	%f132, [%rd2];
	add.f32 	%f133, %f131, %f132;
	ld.global.f32 	%f134, [%rd3];
	add.f32 	%f135, %f133, %f134;
	ld.global.f32 	%f136, [%rd4];
	add.f32 	%f137, %f135, %f136;
	ld.global.f32 	%f138, [%rd5];
	add.f32 	%f139, %f137, %f138;
	ld.global.f32 	%f140, [%rd6];
	add.f32 	%f141, %f139, %f140;
	ld.global.f32 	%f142, [%rd7];
	add.f32 	%f143, %f141, %f142;
	ld.global.f32 	%f144, [%rd8];
	add.f32 	%f145, %f143, %f144;
	st.global.f32 	[%rd9], %f145;
	ld.global.f32 	%f146, [%rd1];
	add.f32 	%f147, %f146, %f1;
	ld.global.f32 	%f148, [%rd2];
	add.f32 	%f149, %f147, %f148;
	ld.global.f32 	%f150, [%rd3];
	add.f32 	%f151, %f149, %f150;
	ld.global.f32 	%f152, [%rd4];
	add.f32 	%f153, %f151, %f152;
	ld.global.f32 	%f154, [%rd5];
	add.f32 	%f155, %f153, %f154;
	ld.global.f32 	%f156, [%rd6];
	add.f32 	%f157, %f155, %f156;
	ld.global.f32 	%f158, [%rd7];
	add.f32 	%f159, %f157, %f158;
	ld.global.f32 	%f160, [%rd8];
	add.f32 	%f161, %f159, %f160;
	st.global.f32 	[%rd9], %f161;
	ld.global.f32 	%f162, [%rd1];
	add.f32 	%f163, %f162, %f1;
	ld.global.f32 	%f164, [%rd2];
	add.f32 	%f165, %f163, %f164;
	ld.global.f32 	%f166, [%rd3];
	add.f32 	%f167, %f165, %f166;
	ld.global.f32 	%f168, [%rd4];
	add.f32 	%f169, %f167, %f168;
	ld.global.f32 	%f170, [%rd5];
	add.f32 	%f171, %f169, %f170;
	ld.global.f32 	%f172, [%rd6];
	add.f32 	%f173, %f171, %f172;
	ld.global.f32 	%f174, [%rd7];
	add.f32 	%f175, %f173, %f174;
	ld.global.f32 	%f176, [%rd8];
	add.f32 	%f177, %f175, %f176;
	st.global.f32 	[%rd9], %f177;
	ld.global.f32 	%f178, [%rd1];
	add.f32 	%f179, %f178, %f1;
	ld.global.f32 	%f180, [%rd2];
	add.f32 	%f181, %f179, %f180;
	ld.global.f32 	%f182, [%rd3];
	add.f32 	%f183, %f181, %f182;
	ld.global.f32 	%f184, [%rd4];
	add.f32 	%f185, %f183, %f184;
	ld.global.f32 	%f186, [%rd5];
	add.f32 	%f187, %f185, %f186;
	ld.global.f32 	%f188, [%rd6];
	add.f32 	%f189, %f187, %f188;
	ld.global.f32 	%f190, [%rd7];
	add.f32 	%f191, %f189, %f190;
	ld.global.f32 	%f192, [%rd8];
	add.f32 	%f193, %f191, %f192;
	st.global.f32 	[%rd9], %f193;
$L__BB9_7:
	setp.eq.s32 	%p6, %r5, 0;
	@%p6 bra 	$L__BB9_12;
	setp.eq.s32 	%p7, %r5, 1;
	@%p7 bra 	$L__BB9_10;
	ld.global.f32 	%f194, [%rd1];
	add.f32 	%f195, %f194, %f1;
	ld.global.f32 	%f196, [%rd2];
	add.f32 	%f197, %f195, %f196;
	ld.global.f32 	%f198, [%rd3];
	add.f32 	%f199, %f197, %f198;
	ld.global.f32 	%f200, [%rd4];
	add.f32 	%f201, %f199, %f200;
	ld.global.f32 	%f202, [%rd5];
	add.f32 	%f203, %f201, %f202;
	ld.global.f32 	%f204, [%rd6];
	add.f32 	%f205, %f203, %f204;
	ld.global.f32 	%f206, [%rd7];
	add.f32 	%f207, %f205, %f206;
	ld.global.f32 	%f208, [%rd8];
	add.f32 	%f209, %f207, %f208;
	st.global.f32 	[%rd9], %f209;
	ld.global.f32 	%f210, [%rd1];
	add.f32 	%f211, %f210, %f1;
	ld.global.f32 	%f212, [%rd2];
	add.f32 	%f213, %f211, %f212;
	ld.global.f32 	%f214, [%rd3];
	add.f32 	%f215, %f213, %f214;
	ld.global.f32 	%f216, [%rd4];
	add.f32 	%f217, %f215, %f216;
	ld.global.f32 	%f218, [%rd5];
	add.f32 	%f219, %f217, %f218;
	ld.global.f32 	%f220, [%rd6];
	add.f32 	%f221, %f219, %f220;
	ld.global.f32 	%f222, [%rd7];
	add.f32 	%f223, %f221, %f222;
	ld.global.f32 	%f224, [%rd8];
	add.f32 	%f225, %f223, %f224;
	st.global.f32 	[%rd9], %f225;
$L__BB9_10:
	and.b32  	%r12, %r6, 1;
	setp.eq.b32 	%p8, %r12, 1;
	not.pred 	%p9, %p8;
	@%p9 bra 	$L__BB9_12;
	ld.global.f32 	%f226, [%rd1];
	add.f32 	%f227, %f226, %f1;
	ld.global.f32 	%f228, [%rd2];
	add.f32 	%f229, %f227, %f228;
	ld.global.f32 	%f230, [%rd3];
	add.f32 	%f231, %f229, %f230;
	ld.global.f32 	%f232, [%rd4];
	add.f32 	%f233, %f231, %f232;
	ld.global.f32 	%f234, [%rd5];
	add.f32 	%f235, %f233, %f234;
	ld.global.f32 	%f236, [%rd6];
	add.f32 	%f237, %f235, %f236;
	ld.global.f32 	%f238, [%rd7];
	add.f32 	%f239, %f237, %f238;
	ld.global.f32 	%f240, [%rd8];
	add.f32 	%f241, %f239, %f240;
	st.global.f32 	[%rd9], %f241;
$L__BB9_12:
	ret;

}
	// .globl	mem10
.visible .entry mem10(
	.param .u32 mem10_param_0,
	.param .u64 .ptr .align 1 mem10_param_1,
	.param .u64 .ptr .align 1 mem10_param_2,
	.param .u64 .ptr .align 1 mem10_param_3,
	.param .u64 .ptr .align 1 mem10_param_4,
	.param .u64 .ptr .align 1 mem10_param_5,
	.param .u64 .ptr .align 1 mem10_param_6,
	.param .u64 .ptr .align 1 mem10_param_7,
	.param .u64 .ptr .align 1 mem10_param_8,
	.param .u64 .ptr .align 1 mem10_param_9,
	.param .u64 .ptr .align 1 mem10_param_10
)
{
	.reg .pred 	%p<10>;
	.reg .b32 	%r<14>;
	.reg .b32 	%f<272>;
	.reg .b64 	%rd<35>;

	ld.param.u32 	%r6, [mem10_param_0];
	ld.param.u64 	%rd13, [mem10_param_3];
	ld.param.u64 	%rd14, [mem10_param_4];
	ld.param.u64 	%rd15, [mem10_param_5];
	ld.param.u64 	%rd17, [mem10_param_7];
	ld.param.u64 	%rd18, [mem10_param_8];
	ld.param.u64 	%rd19, [mem10_param_9];
	ld.param.u64 	%rd20, [mem10_param_10];
	setp.lt.s32 	%p1, %r6, 1;
	@%p1 bra 	$L__BB10_12;
	ld.param.u64 	%rd34, [mem10_param_6];
	ld.param.u64 	%rd33, [mem10_param_2];
	ld.param.u64 	%rd32, [mem10_param_1];
	cvta.to.global.u64 	%rd21, %rd33;
	cvta.to.global.u64 	%rd22, %rd13;
	cvta.to.global.u64 	%rd23, %rd14;
	cvta.to.global.u64 	%rd24, %rd15;
	cvta.to.global.u64 	%rd25, %rd34;
	cvta.to.global.u64 	%rd26, %rd17;
	cvta.to.global.u64 	%rd27, %rd18;
	cvta.to.global.u64 	%rd28, %rd19;
	cvta.to.global.u64 	%rd29, %rd20;
	cvta.to.global.u64 	%rd30, %rd32;
	mov.u32 	%r7, %ctaid.x;
	mov.u32 	%r8, %ntid.x;
	mov.u32 	%r9, %tid.x;
	mad.lo.s32 	%r10, %r7, %r8, %r9;
	cvt.rn.f32.u32 	%f1, %r10;
	mul.wide.u32 	%rd31, %r10, 4;
	add.s64 	%rd1, %rd21, %rd31;
	add.s64 	%rd2, %rd22, %rd31;
	add.s64 	%rd3, %rd23, %rd31;
	add.s64 	%rd4, %rd24, %rd31;
	add.s64 	%rd5, %rd25, %rd31;
	add.s64 	%rd6, %rd26, %rd31;
	add.s64 	%rd7, %rd27, %rd31;
	add.s64 	%rd8, %rd28, %rd31;
	add.s64 	%rd9, %rd29, %rd31;
	add.s64 	%rd10, %rd30, %rd31;
	and.b32  	%r1, %r6, 7;
	setp.lt.u32 	%p2, %r6, 8;
	@%p2 bra 	$L__BB10_4;
	and.b32  	%r11, %r6, 2147483640;
	neg.s32 	%r13, %r11;
$L__BB10_3:
	.pragma "nounroll";
	ld.global.f32 	%f2, [%rd1];
	add.f32 	%f3, %f2, %f1;
	ld.global.f32 	%f4, [%rd2];
	add.f32 	%f5, %f3, %f4;
	ld.global.f32 	%f6, [%rd3];
	add.f32 	%f7, %f5, %f6;
	ld.global.f32 	%f8, [%rd4];
	add.f32 	%f9, %f7, %f8;
	ld.global.f32 	%f10, [%rd5];
	add.f32 	%f11, %f9, %f10;
	ld.global.f32 	%f12, [%rd6];
	add.f32 	%f13, %f11, %f12;
	ld.global.f32 	%f14, [%rd7];
	add.f32 	%f15, %f13, %f14;
	ld.global.f32 	%f16, [%rd8];
	add.f32 	%f17, %f15, %f16;
	ld.global.f32 	%f18, [%rd9];
	add.f32 	%f19, %f17, %f18;
	st.global.f32 	[%rd10], %f19;
	ld.global.f32 	%f20, [%rd1];
	add.f32 	%f21, %f20, %f1;
	ld.global.f32 	%f22, [%rd2];
	add.f32 	%f23, %f21, %f22;
	ld.global.f32 	%f24, [%rd3];
	add.f32 	%f25, %f23, %f24;
	ld.global.f32 	%f26, [%rd4];
	add.f32 	%f27, %f25, %f26;
	ld.global.f32 	%f28, [%rd5];
	add.f32 	%f29, %f27, %f28;
	ld.global.f32 	%f30, [%rd6];
	add.f32 	%f31, %f29, %f30;
	ld.global.f32 	%f32, [%rd7];
	add.f32 	%f33, %f31, %f32;
	ld.global.f32 	%f34, [%rd8];
	add.f32 	%f35, %f33, %f34;
	ld.global.f32 	%f36, [%rd9];
	add.f32 	%f37, %f35, %f36;
	st.global.f32 	[%rd10], %f37;
	ld.global.f32 	%f38, [%rd1];
	add.f32 	%f39, %f38, %f1;
	ld.global.f32 	%f40, [%rd2];
	add.f32 	%f41, %f39, %f40;
	ld.global.f32 	%f42, [%rd3];
	add.f32 	%f43, %f41, %f42;
	ld.global.f32 	%f44, [%rd4];
	add.f32 	%f45, %f43, %f44;
	ld.global.f32 	%f46, [%rd5];
	add.f32 	%f47, %f45, %f46;
	ld.global.f32 	%f48, [%rd6];
	add.f32 	%f49, %f47, %f48;
	ld.global.f32 	%f50, [%rd7];
	add.f32 	%f51, %f49, %f50;
	ld.global.f32 	%f52, [%rd8];
	add.f32 	%f53, %f51, %f52;
	ld.global.f32 	%f54, [%rd9];
	add.f32 	%f55, %f53, %f54;
	st.global.f32 	[%rd10], %f55;
	ld.global.f32 	%f56, [%rd1];
	add.f32 	%f57, %f56, %f1;
	ld.global.f32 	%f58, [%rd2];
	add.f32 	%f59, %f57, %f58;
	ld.global.f32 	%f60, [%rd3];
	add.f32 	%f61, %f59, %f60;
	ld.global.f32 	%f62, [%rd4];
	add.f32 	%f63, %f61, %f62;
	ld.global.f32 	%f64, [%rd5];
	add.f32 	%f65, %f63, %f64;
	ld.global.f32 	%f66, [%rd6];
	add.f32 	%f67, %f65, %f66;
	ld.global.f32 	%f68, [%rd7];
	add.f32 	%f69, %f67, %f68;
	ld.global.f32 	%f70, [%rd8];
	add.f32 	%f71, %f69, %f70;
	ld.global.f32 	%f72, [%rd9];
	add.f32 	%f73, %f71, %f72;
	st.global.f32 	[%rd10], %f73;
	ld.global.f32 	%f74, [%rd1];
	add.f32 	%f75, %f74, %f1;
	ld.global.f32 	%f76, [%rd2];
	add.f32 	%f77, %f75, %f76;
	ld.global.f32 	%f78, [%rd3];
	add.f32 	%f79, %f77, %f78;
	ld.global.f32 	%f80, [%rd4];
	add.f32 	%f81, %f79, %f80;
	ld.global.f32 	%f82, [%rd5];
	add.f32 	%f83, %f81, %f82;
	ld.global.f32 	%f84, [%rd6];
	add.f32 	%f85, %f83, %f84;
	ld.global.f32 	%f86, [%rd7];
	add.f32 	%f87, %f85, %f86;
	ld.global.f32 	%f88, [%rd8];
	add.f32 	%f89, %f87, %f88;
	ld.global.f32 	%f90, [%rd9];
	add.f32 	%f91, %f89, %f90;
	st.global.f32 	[%rd10], %f91;
	ld.global.f32 	%f92, [%rd1];
	add.f32 	%f93, %f92, %f1;
	ld.global.f32 	%f94, [%rd2];
	add.f32 	%f95, %f93, %f94;
	ld.global.f32 	%f96, [%rd3];
	add.f32 	%f97, %f95, %f96;
	ld.global.f32 	%f98, [%rd4];
	add.f32 	%f99, %f97, %f98;
	ld.global.f32 	%f100, [%rd5];
	add.f32 	%f101, %f99, %f100;
	ld.global.f32 	%f102, [%rd6];
	add.f32 	%f103, %f101, %f102;
	ld.global.f32 	%f104, [%rd7];
	add.f32 	%f105, %f103, %f104;
	ld.global.f32 	%f106, [%rd8];
	add.f32 	%f107, %f105, %f106;
	ld.global.f32 	%f108, [%rd9];
	add.f32 	%f109, %f107, %f108;
	st.global.f32 	[%rd10], %f109;
	ld.global.f32 	%f110, [%rd1];
	add.f32 	%f111, %f110, %f1;
	ld.global.f32 	%f112, [%rd2];
	add.f32 	%f113, %f111, %f112;
	ld.global.f32 	%f114, [%rd3];
	add.f32 	%f115, %f113, %f114;
	ld.global.f32 	%f116, [%rd4];
	add.f32 	%f117, %f115, %f116;
	ld.global.f32 	%f118, [%rd5];
	add.f32 	%f119, %f117, %f118;
	ld.global.f32 	%f120, [%rd6];
	add.f32 	%f121, %f119, %f120;
	ld.global.f32 	%f122, [%rd7];
	add.f32 	%f123, %f121, %f122;
	ld.global.f32 	%f124, [%rd8];
	add.f32 	%f125, %f123, %f124;
	ld.global.f32 	%f126, [%rd9];
	add.f32 	%f127, %f125, %f126;
	st.global.f32 	[%rd10], %f127;
	ld.global.f32 	%f128, [%rd1];
	add.f32 	%f129, %f128, %f1;
	ld.global.f32 	%f130, [%rd2];
	add.f32 	%f131, %f129, %f130;
	ld.global.f32 	%f132, [%rd3];
	add.f32 	%f133, %f131, %f132;
	ld.global.f32 	%f134, [%rd4];
	add.f32 	%f135, %f133, %f134;
	ld.global.f32 	%f136, [%rd5];
	add.f32 	%f137, %f135, %f136;
	ld.global.f32 	%f138, [%rd6];
	add.f32 	%f139, %f137, %f138;
	ld.global.f32 	%f140, [%rd7];
	add.f32 	%f141, %f139, %f140;
	ld.global.f32 	%f142, [%rd8];
	add.f32 	%f143, %f141, %f142;
	ld.global.f32 	%f144, [%rd9];
	add.f32 	%f145, %f143, %f144;
	st.global.f32 	[%rd10], %f145;
	add.s32 	%r13, %r13, 8;
	setp.ne.s32 	%p3, %r13, 0;
	@%p3 bra 	$L__BB10_3;
$L__BB10_4:
	setp.eq.s32 	%p4, %r1, 0;
	@%p4 bra 	$L__BB10_12;
	and.b32  	%r5, %r6, 3;
	setp.lt.u32 	%p5, %r1, 4;
	@%p5 bra 	$L__BB10_7;
	ld.global.f32 	%f146, [%rd1];
	add.f32 	%f147, %f146, %f1;
	ld.global.f32 	%f148, [%rd2];
	add.f32 	%f149, %f147, %f148;
	ld.global.f32 	%f150, [%rd3];
	add.f32 	%f151, %f149, %f150;
	ld.global.f32 	%f152, [%rd4];
	add.f32 	%f153, %f151, %f152;
	ld.global.f32 	%f154, [%rd5];
	add.f32 	%f155, %f153, %f154;
	ld.global.f32 	%f156, [%rd6];
	add.f32 	%f157, %f155, %f156;
	ld.global.f32 	%f158, [%rd7];
	add.f32 	%f159, %f157, %f158;
	ld.global.f32 	%f160, [%rd8];
	add.f32 	%f161, %f159, %f160;
	ld.global.f32 	%f162, [%rd9];
	add.f32 	%f163, %f161, %f162;
	st.global.f32 	[%rd10], %f163;
	ld.global.f32 	%f164, [%rd1];
	add.f32 	%f165, %f164, %f1;
	ld.global.f32 	%f166, [%rd2];
	add.f32 	%f167, %f165, %f166;
	ld.global.f32 	%f168, [%rd3];
	add.f32 	%f169, %f167, %f168;
	ld.global.f32 	%f170, [%rd4];
	add.f32 	%f171, %f169, %f170;
	ld.global.f32 	%f172, [%rd5];
	add.f32 	%f173, %f171, %f172;
	ld.global.f32 	%f174, [%rd6];
	add.f32 	%f175, %f173, %f174;
	ld.global.f32 	%f176, [%rd7];
	add.f32 	%f177, %f175, %f176;
	ld.global.f32 	%f178, [%rd8];
	add.f32 	%f179, %f177, %f178;
	ld.global.f32 	%f180, [%rd9];
	add.f32 	%f181, %f179, %f180;
	st.global.f32 	[%rd10], %f181;
	ld.global.f32 	%f182, [%rd1];
	add.f32 	%f183, %f182, %f1;
	ld.global.f32 	%f184, [%rd2];
	add.f32 	%f185, %f183, %f184;
	ld.global.f32 	%f186, [%rd3];
	add.f32 	%f187, %f185, %f186;
	ld.global.f32 	%f188, [%rd4];
	add.f32 	%f189, %f187, %f188;
	ld.global.f32 	%f190, [%rd5];
	add.f32 	%f191, %f189, %f190;
	ld.global.f32 	%f192, [%rd6];
	add.f32 	%f193, %f191, %f192;
	ld.global.f32 	%f194, [%rd7];
	add.f32 	%f195, %f193, %f194;
	ld.global.f32 	%f196, [%rd8];
	add.f32 	%f197, %f195, %f196;
	ld.global.f32 	%f198, [%rd9];
	add.f32 	%f199, %f197, %f198;
	st.global.f32 	[%rd10], %f199;
	ld.global.f32 	%f200, [%rd1];
	add.f32 	%f201, %f200, %f1;
	ld.global.f32 	%f202, [%rd2];
	add.f32 	%f203, %f201, %f202;
	ld.global.f32 	%f204, [%rd3];
	add.f32 	%f205, %f203, %f204;
	ld.global.f32 	%f206, [%rd4];
	add.f32 	%f207, %f205, %f206;
	ld.global.f32 	%f208, [%rd5];
	add.f32 	%f209, %f207, %f208;
	ld.global.f32 	%f210, [%rd6];
	add.f32 	%f211, %f209, %f210;
	ld.global.f32 	%f212, [%rd7];
	add.f32 	%f213, %f211, %f212;
	ld.global.f32 	%f214, [%rd8];
	add.f32 	%f215, %f213, %f214;
	ld.global.f32 	%f216, [%rd9];
	add.f32 	%f217, %f215, %f216;
	st.global.f32 	[%rd10], %f217;
$L__BB10_7:
	setp.eq.s32 	%p6, %r5, 0;
	@%p6 bra 	$L__BB10_12;
	setp.eq.s32 	%p7, %r5, 1;
	@%p7 bra 	$L__BB10_10;
	ld.global.f32 	%f218, [%rd1];
	add.f32 	%f219, %f218, %f1;
	ld.global.f32 	%f220, [%rd2];
	add.f32 	%f221, %f219, %f220;
	ld.global.f32 	%f222, [%rd3];
	add.f32 	%f223, %f221, %f222;
	ld.global.f32 	%f224, [%rd4];
	add.f32 	%f225, %f223, %f224;
	ld.global.f32 	%f226, [%rd5];
	add.f32 	%f227, %f225, %f226;
	ld.global.f32 	%f228, [%rd6];
	add.f32 	%f229, %f227, %f228;
	ld.global.f32 	%f230, [%rd7];
	add.f32 	%f231, %f229, %f230;
	ld.global.f32 	%f232, [%rd8];
	add.f32 	%f233, %f231, %f232;
	ld.global.f32 	%f234, [%rd9];
	add.f32 	%f235, %f233, %f234;
	st.global.f32 	[%rd10], %f235;
	ld.global.f32 	%f236, [%rd1];
	add.f32 	%f237, %f236, %f1;
	ld.global.f32 	%f238, [%rd2];
	add.f32 	%f239, %f237, %f238;
	ld.global.f32 	%f240, [%rd3];
	add.f32 	%f241, %f239, %f240;
	ld.global.f32 	%f242, [%rd4];
	add.f32 	%f243, %f241, %f242;
	ld.global.f32 	%f244, [%rd5];
	add.f32 	%f245, %f243, %f244;
	ld.global.f32 	%f246, [%rd6];
	add.f32 	%f247, %f245, %f246;
	ld.global.f32 	%f248, [%rd7];
	add.f32 	%f249, %f247, %f248;
	ld.global.f32 	%f250, [%rd8];
	add.f32 	%f251, %f249, %f250;
	ld.global.f32 	%f252, [%rd9];
	add.f32 	%f253, %f251, %f252;
	st.global.f32 	[%rd10], %f253;
$L__BB10_10:
	and.b32  	%r12, %r6, 1;
	setp.eq.b32 	%p8, %r12, 1;
	not.pred 	%p9, %p8;
	@%p9 bra 	$L__BB10_12;
	ld.global.f32 	%f254, [%rd1];
	add.f32 	%f255, %f254, %f1;
	ld.global.f32 	%f256, [%rd2];
	add.f32 	%f257, %f255, %f256;
	ld.global.f32 	%f258, [%rd3];
	add.f32 	%f259, %f257, %f258;
	ld.global.f32 	%f260, [%rd4];
	add.f32 	%f261, %f259, %f260;
	ld.global.f32 	%f262, [%rd5];
	add.f32 	%f263, %f261, %f262;
	ld.global.f32 	%f264, [%rd6];
	add.f32 	%f265, %f263, %f264;
	ld.global.f32 	%f266, [%rd7];
	add.f32 	%f267, %f265, %f266;
	ld.global.f32 	%f268, [%rd8];
	add.f32 	%f269, %f267, %f268;
	ld.global.f32 	%f270, [%rd9];
	add.f32 	%f271, %f269, %f270;
	st.global.f32 	[%rd10], %f271;
$L__BB10_12:
	ret;

}


// ===== COMPILED SASS (sm_100) =====

	.target	sm_100

	.elftype	@"ET_EXEC"


//--------------------- .note.nv.tkinfo           --------------------------
	.section	.note.nv.tkinfo,"",@"SHT_NOTE"
	.sectionflags	@"SHF_NOTE_NV_TKINFO"
	.tkinfo
        /*0018*/ 	.word	0x00000002
        /*0030*/ 	.string	""
        /*0030*/ 	.string	"ptxas"
        /*0030*/ 	.string	"Cuda compilation tools, release 13.0, V13.0.88"
        /*0030*/ 	.string	"Build cuda_13.0.r13.0/compiler.36424714_0"
        /*0030*/ 	.string	"-arch sm_100 -m 64 "



//--------------------- .note.nv.cuinfo           --------------------------
	.section	.note.nv.cuinfo,"",@"SHT_NOTE"
	.sectionflags	@"SHF_NOTE_NV_CUINFO"
        /*0018*/ 	.short	0x0002
        /*001a*/ 	.short	0x0064
        /*001c*/ 	.short	0x0082
	.zero		2


//--------------------- .nv.info                  --------------------------
	.section	.nv.info,"",@"SHT_CUDA_INFO"
	.align	4


	//----- nvinfo : EIATTR_REGCOUNT
	.align		4
        /*0000*/ 	.byte	0x04, 0x2f
        /*0002*/ 	.short	(.L_1 - .L_0)
	.align		4
.L_0:
        /*0004*/ 	.word	index@(saxpy)
        /*0008*/ 	.word	0x0000000c


	//----- nvinfo : EIATTR_FRAME_SIZE
	.align		4
.L_1:
        /*000c*/ 	.byte	0x04, 0x11
        /*000e*/ 	.short	(.L_3 - .L_2)
	.align		4
.L_2:
        /*0010*/ 	.word	index@(saxpy)
        /*0014*/ 	.word	0x00000000


	//----- nvinfo : EIATTR_REGCOUNT
	.align		4
.L_3:
        /*0018*/ 	.byte	0x04, 0x2f
        /*001a*/ 	.short	(.L_5 - .L_4)
	.align		4
.L_4:
        /*001c*/ 	.word	index@(mem1)
        /*0020*/ 	.word	0x00000008


	//----- nvinfo : EIATTR_FRAME_SIZE
	.align		4
.L_5:
        /*0024*/ 	.byte	0x04, 0x11
        /*0026*/ 	.short	(.L_7 - .L_6)
	.align		4
.L_6:
        /*0028*/ 	.word	index@(mem1)
        /*002c*/ 	.word	0x00000000


	//----- nvinfo : EIATTR_REGCOUNT
	.align		4
.L_7:
        /*0030*/ 	.byte	0x04, 0x2f
        /*0032*/ 	.short	(.L_9 - .L_8)
	.align		4
.L_8:
        /*0034*/ 	.word	index@(mem2)
        /*0038*/ 	.word	0x00000014


	//----- nvinfo : EIATTR_FRAME_SIZE
	.align		4
.L_9:
        /*003c*/ 	.byte	0x04, 0x11
        /*003e*/ 	.short	(.L_11 - .L_10)
	.align		4
.L_10:
        /*0040*/ 	.word	index@(mem2)
        /*0044*/ 	.word	0x00000000


	//----- nvinfo : EIATTR_REGCOUNT
	.align		4
.L_11:
        /*0048*/ 	.byte	0x04, 0x2f
        /*004a*/ 	.short	(.L_13 - .L_12)
	.align		4
.L_12:
        /*004c*/ 	.word	index@(mem3)
        /*0050*/ 	.word	0x00000012


	//----- nvinfo : EIATTR_FRAME_SIZE
	.align		4
.L_13:
        /*0054*/ 	.byte	0x04, 0x11
        /*0056*/ 	.short	(.L_15 - .L_14)
	.align		4
.L_14:
        /*0058*/ 	.word	index@(mem3)
        /*005c*/ 	.word	0x00000000


	//----- nvinfo : EIATTR_REGCOUNT
	.align		4
.L_15:
        /*0060*/ 	.byte	0x04, 0x2f
        /*0062*/ 	.short	(.L_17 - .L_16)
	.align		4
.L_16:
        /*0064*/ 	.word	index@(mem4)
        /*0068*/ 	.word	0x00000016


	//----- nvinfo : EIATTR_FRAME_SIZE
	.align		4
.L_17:
        /*006c*/ 	.byte	0x04, 0x11
        /*006e*/ 	.short	(.L_19 - .L_18)
	.align		4
.L_18:
        /*0070*/ 	.word	index@(mem4)
        /*0074*/ 	.word	0x00000000


	//----- nvinfo : EIATTR_REGCOUNT
	.align		4
.L_19:
        /*0078*/ 	.byte	0x04, 0x2f
        /*007a*/ 	.short	(.L_21 - .L_20)
	.align		4
.L_20:
        /*007c*/ 	.word	index@(mem5)
        /*0080*/ 	.word	0x00000018


	//----- nvinfo : EIATTR_FRAME_SIZE
	.align		4
.L_21:
        /*0084*/ 	.byte	0x04, 0x11
        /*0086*/ 	.short	(.L_23 - .L_22)
	.align		4
.L_22:
        /*0088*/ 	.word	index@(mem5)
        /*008c*/ 	.word	0x00000000


	//----- nvinfo : EIATTR_REGCOUNT
	.align		4
.L_23:
        /*0090*/ 	.byte	0x04, 0x2f
        /*0092*/ 	.short	(.L_25 - .L_24)
	.align		4
.L_24:
        /*0094*/ 	.word	index@(mem6)
        /*0098*/ 	.word	0x0000001c


	//----- nvinfo : EIATTR_FRAME_SIZE
	.align		4
.L_25:
        /*009c*/ 	.byte	0x04, 0x11
        /*009e*/ 	.short	(.L_27 - .L_26)
	.align		4
.L_26:
        /*00a0*/ 	.word	index@(mem6)
        /*00a4*/ 	.word	0x00000000


	//----- nvinfo : EIATTR_REGCOUNT
	.align		4
.L_27:
        /*00a8*/ 	.byte	0x04, 0x2f
        /*00aa*/ 	.short	(.L_29 - .L_28)
	.align		4
.L_28:
        /*00ac*/ 	.word	index@(mem7)
        /*00b0*/ 	.word	0x00000020


	//----- nvinfo : EIATTR_FRAME_SIZE
	.align		4
.L_29:
        /*00b4*/ 	.byte	0x04, 0x11
        /*00b6*/ 	.short	(.L_31 - .L_30)
	.align		4
.L_30:
        /*00b8*/ 	.word	index@(mem7)
        /*00bc*/ 	.word	0x00000000


	//----- nvinfo : EIATTR_REGCOUNT
	.align		4
.L_31:
        /*00c0*/ 	.byte	0x04, 0x2f
        /*00c2*/ 	.short	(.L_33 - .L_32)
	.align		4
.L_32:
        /*00c4*/ 	.word	index@(mem8)
        /*00c8*/ 	.word	0x00000020


	//----- nvinfo : EIATTR_FRAME_SIZE
	.align		4
.L_33:
        /*00cc*/ 	.byte	0x04, 0x11
        /*00ce*/ 	.short	(.L_35 - .L_34)
	.align		4
.L_34:
        /*00d0*/ 	.word	index@(mem8)
        /*00d4*/ 	.word	0x00000000


	//----- nvinfo : EIATTR_REGCOUNT
	.align		4
.L_35:
        /*00d8*/ 	.byte	0x04, 0x2f
        /*00da*/ 	.short	(.L_37 - .L_36)
	.align		4
.L_36:
        /*00dc*/ 	.word	index@(mem9)
        /*00e0*/ 	.word	0x00000020


	//----- nvinfo : EIATTR_FRAME_SIZE
	.align		4
.L_37:
        /*00e4*/ 	.byte	0x04, 0x11
        /*00e6*/ 	.short	(.L_39 - .L_38)
	.align		4
.L_38:
        /*00e8*/ 	.word	index@(mem9)
        /*00ec*/ 	.word	0x00000000


	//----- nvinfo : EIATTR_REGCOUNT
	.align		4
.L_39:
        /*00f0*/ 	.byte	0x04, 0x2f
        /*00f2*/ 	.short	(.L_41 - .L_40)
	.align		4
.L_40:
        /*00f4*/ 	.word	index@(mem10)
        /*00f8*/ 	.word	0x00000020


	//----- nvinfo : EIATTR_FRAME_SIZE
	.align		4
.L_41:
        /*00fc*/ 	.byte	0x04, 0x11
        /*00fe*/ 	.short	(.L_43 - .L_42)
	.align		4
.L_42:
        /*0100*/ 	.word	index@(mem10)
        /*0104*/ 	.word	0x00000000


	//----- nvinfo : EIATTR_MIN_STACK_SIZE
	.align		4
.L_43:
        /*0108*/ 	.byte	0x04, 0x12
        /*010a*/ 	.short	(.L_45 - .L_44)
	.align		4
.L_44:
        /*010c*/ 	.word	index@(mem10)
        /*0110*/ 	.word	0x00000000


	//----- nvinfo : EIATTR_MIN_STACK_SIZE
	.align		4
.L_45:
        /*0114*/ 	.byte	0x04, 0x12
        /*0116*/ 	.short	(.L_47 - .L_46)
	.align		4
.L_46:
        /*0118*/ 	.word	index@(mem9)
        /*011c*/ 	.word	0x00000000


	//----- nvinfo : EIATTR_MIN_STACK_SIZE
	.align		4
.L_47:
        /*0120*/ 	.byte	0x04, 0x12
        /*0122*/ 	.short	(.L_49 - .L_48)
	.align		4
.L_48:
        /*0124*/ 	.word	index@(mem8)
        /*0128*/ 	.word	0x00000000


	//----- nvinfo : EIATTR_MIN_STACK_SIZE
	.align		4
.L_49:
        /*012c*/ 	.byte	0x04, 0x12
        /*012e*/ 	.short	(.L_51 - .L_50)
	.align		4
.L_50:
        /*0130*/ 	.word	index@(mem7)
        /*0134*/ 	.word	0x00000000


	//----- nvinfo : EIATTR_MIN_STACK_SIZE
	.align		4
.L_51:
        /*0138*/ 	.byte	0x04, 0x12
        /*013a*/ 	.short	(.L_53 - .L_52)
	.align		4
.L_52:
        /*013c*/ 	.word	index@(mem6)
        /*0140*/ 	.word	0x00000000


	//----- nvinfo : EIATTR_MIN_STACK_SIZE
	.align		4
.L_53:
        /*0144*/ 	.byte	0x04, 0x12
        /*0146*/ 	.short	(.L_55 - .L_54)
	.align		4
.L_54:
        /*0148*/ 	.word	index@(mem5)
        /*014c*/ 	.word	0x00000000


	//----- nvinfo : EIATTR_MIN_STACK_SIZE
	.align		4
.L_55:
        /*0150*/ 	.byte	0x04, 0x12
        /*0152*/ 	.short	(.L_57 - .L_56)
	.align		4
.L_56:
        /*0154*/ 	.word	index@(mem4)
        /*0158*/ 	.word	0x00000000


	//----- nvinfo : EIATTR_MIN_STACK_SIZE
	.align		4
.L_57:
        /*015c*/ 	.byte	0x04, 0x12
        /*015e*/ 	.short	(.L_59 - .L_58)
	.align		4
.L_58:
        /*0160*/ 	.word	index@(mem3)
        /*0164*/ 	.word	0x00000000


	//----- nvinfo : EIATTR_MIN_STACK_SIZE
	.align		4
.L_59:
        /*0168*/ 	.byte	0x04, 0x12
        /*016a*/ 	.short	(.L_61 - .L_60)
	.align		4
.L_60:
        /*016c*/ 	.word	index@(mem2)
        /*0170*/ 	.word	0x00000000


	//----- nvinfo : EIATTR_MIN_STACK_SIZE
	.align		4
.L_61:
        /*0174*/ 	.byte	0x04, 0x12
        /*0176*/ 	.short	(.L_63 - .L_62)
	.align		4
.L_62:
        /*0178*/ 	.word	index@(mem1)
        /*017c*/ 	.word	0x00000000


	//----- nvinfo : EIATTR_MIN_STACK_SIZE
	.align		4
.L_63:
        /*0180*/ 	.byte	0x04, 0x12
        /*0182*/ 	.short	(.L_65 - .L_64)
	.align		4
.L_64:
        /*0184*/ 	.word	index@(saxpy)
        /*0188*/ 	.word	0x00000000
.L_65:


//--------------------- .nv.compat                --------------------------
	.section	.nv.compat,"",@"SHT_CUDA_COMPAT_INFO"
	.align	4
        /*0000*/ 	.byte	0x02, 0x09, 0x00, 0x00, 0x02, 0x02, 0x01, 0x00, 0x02, 0x05, 0x05, 0x00, 0x03, 0x07, 0x01, 0x01
        /*0010*/ 	.byte	0x02, 0x03, 0x00, 0x00, 0x02, 0x06, 0x01, 0x00, 0x04, 0x0b, 0x08, 0x00, 0x09, 0x00, 0x00, 0x00
        /*0020*/ 	.byte	0x00, 0x00, 0x00, 0x00


//--------------------- .nv.info.mem10            --------------------------
	.section	.nv.info.mem10,"",@"SHT_CUDA_INFO"
	.sectionflags	@""
	.align	4


	//----- nvinfo : EIATTR_CUDA_API_VERSION
	.align		4
        /*0000*/ 	.byte	0x04, 0x37
        /*0002*/ 	.short	(.L_67 - .L_66)
.L_66:
        /*0004*/ 	.word	0x00000082


	//----- nvinfo : EIATTR_KPARAM_INFO
	.align		4
.L_67:
        /*0008*/ 	.byte	0x04, 0x17
        /*000a*/ 	.short	(.L_69 - .L_68)
.L_68:
        /*000c*/ 	.word	0x00000000
        /*0010*/ 	.short	0x000a
        /*0012*/ 	.short	0x0050
        /*0014*/ 	.byte	0x00, 0xf5, 0x21, 0x00


	//----- nvinfo : EIATTR_KPARAM_INFO
	.align		4
.L_69:
        /*0018*/ 	.byte	0x04, 0x17
        /*001a*/ 	.short	(.L_71 - .L_70)
.L_70:
        /*001c*/ 	.word	0x00000000
        /*0020*/ 	.short	0x0009
        /*0022*/ 	.short	0x0048
        /*0024*/ 	.byte	0x00, 0xf5, 0x21, 0x00


	//----- nvinfo : EIATTR_KPARAM_INFO
	.align		4
.L_71:
        /*0028*/ 	.byte	0x04, 0x17
        /*002a*/ 	.short	(.L_73 - .L_72)
.L_72:
        /*002c*/ 	.word	0x00000000
        /*0030*/ 	.short	0x0008
        /*0032*/ 	.short	0x0040
        /*0034*/ 	.byte	0x00, 0xf5, 0x21, 0x00


	//----- nvinfo : EIATTR_KPARAM_INFO
	.align		4
.L_73:
        /*0038*/ 	.byte	0x04, 0x17
        /*003a*/ 	.short	(.L_75 - .L_74)
.L_74:
        /*003c*/ 	.word	0x00000000
        /*0040*/ 	.short	0x0007
        /*0042*/ 	.short	0x0038
        /*0044*/ 	.byte	0x00, 0xf5, 0x21, 0x00


	//----- nvinfo : EIATTR_KPARAM_INFO
	.align		4
.L_75:
        /*0048*/ 	.byte	0x04, 0x17
        /*004a*/ 	.short	(.L_77 - .L_76)
.L_76:
        /*004c*/ 	.word	0x00000000
        /*0050*/ 	.short	0x0006
        /*0052*/ 	.short	0x0030
        /*0054*/ 	.byte	0x00, 0xf5, 0x21, 0x00


	//----- nvinfo : EIATTR_KPARAM_INFO
	.align		4
.L_77:
        /*0058*/ 	.byte	0x04, 0x17
        /*005a*/ 	.short	(.L_79 - .L_78)
.L_78:
        /*005c*/ 	.word	0x00000000
        /*0060*/ 	.short	0x0005
        /*0062*/ 	.short	0x0028
        /*0064*/ 	.byte	0x00, 0xf5, 0x21, 0x00


	//----- nvinfo : EIATTR_KPARAM_INFO
	.align		4
.L_79:
        /*0068*/ 	.byte	0x04, 0x17
        /*006a*/ 	.short	(.L_81 - .L_80)
.L_80:
        /*006c*/ 	.word	0x00000000
        /*0070*/ 	.short	0x0004
        /*0072*/ 	.short	0x0020
        /*0074*/ 	.byte	0x00, 0xf5, 0x21, 0x00


	//----- nvinfo : EIATTR_KPARAM_INFO
	.align		4
.L_81:
        /*0078*/ 	.byte	0x04, 0x17
        /*007a*/ 	.short	(.L_83 - .L_82)
.L_82:
        /*007c*/ 	.word	0x00000000
        /*0080*/ 	.short	0x0003
        /*0082*/ 	.short	0x0018
        /*0084*/ 	.byte	0x00, 0xf5, 0x21, 0x00


	//----- nvinfo : EIATTR_KPARAM_INFO
	.align		4
.L_83:
        /*0088*/ 	.byte	0x04, 0x17
        /*008a*/ 	.short	(.L_85 - .L_84)
.L_84:
        /*008c*/ 	.word	0x00000000
        /*0090*/ 	.short	0x0002
        /*0092*/ 	.short	0x0010
        /*0094*/ 	.byte	0x00, 0xf5, 0x21, 0x00


	//----- nvinfo : EIATTR_KPARAM_INFO
	.align		4
.L_85:
        /*0098*/ 	.byte	0x04, 0x17
        /*009a*/ 	.short	(.L_87 - .L_86)
.L_86:
        /*009c*/ 	.word	0x00000000
        /*00a0*/ 	.short	0x0001
        /*00a2*/ 	.short	0x0008
        /*00a4*/ 	.byte	0x00, 0xf5, 0x21, 0x00


	//----- nvinfo : EIATTR_KPARAM_INFO
	.align		4
.L_87:
        /*00a8*/ 	.byte	0x04, 0x17
        /*00aa*/ 	.short	(.L_89 - .L_88)
.L_88:
        /*00ac*/ 	.word	0x00000000
        /*00b0*/ 	.short	0x0000
        /*00b2*/ 	.short	0x0000
        /*00b4*/ 	.byte	0x00, 0xf0, 0x11, 0x00


	//----- nvinfo : EIATTR_SPARSE_MMA_MASK
	.align		4
.L_89:
        /*00b8*/ 	.byte	0x03, 0x50
        /*00ba*/ 	.short	0x0000


	//----- nvinfo : EIATTR_MAXREG_COUNT
	.align		4
        /*00bc*/ 	.byte	0x03, 0x1b
        /*00be*/ 	.short	0x00ff


	//----- nvinfo : EIATTR_MERCURY_ISA_VERSION
	.align		4
        /*00c0*/ 	.byte	0x03, 0x5f
        /*00c2*/ 	.short	0x0101


	//----- nvinfo : EIATTR_VRC_CTA_INIT_COUNT
	.align		4
        /*00c4*/ 	.byte	0x02, 0x4a
	.zero		1
	.zero		1


	//----- nvinfo : EIATTR_EXIT_INSTR_OFFSETS
	.align		4
        /*00c8*/ 	.byte	0x04, 0x1c
        /*00ca*/ 	.short	(.L_91 - .L_90)


	//   ....[0]....
.L_90:
        /*00cc*/ 	.word	0x00000030


	//   ....[1]....
        /*00d0*/ 	.word	0x00000bf0


	//   ....[2]....
        /*00d4*/ 	.word	0x00001100


	//   ....[3]....
        /*00d8*/ 	.word	0x000013b0


	//   ....[4]....
        /*00dc*/ 	.word	0x000014f0


	//----- nvinfo : EIATTR_CBANK_PARAM_SIZE
	.align		4
.L_91:
        /*00e0*/ 	.byte	0x03, 0x19
        /*00e2*/ 	.short	0x0058


	//----- nvinfo : EIATTR_PARAM_CBANK
	.align		4
        /*00e4*/ 	.byte	0x04, 0x0a
        /*00e6*/ 	.short	(.L_93 - .L_92)
	.align		4
.L_92:
        /*00e8*/ 	.word	index@(.nv.constant0.mem10)
        /*00ec*/ 	.short	0x0380
        /*00ee*/ 	.short	0x0058


	//----- nvinfo : EIATTR_SW_WAR
	.align		4
.L_93:
        /*00f0*/ 	.byte	0x04, 0x36
        /*00f2*/ 	.short	(.L_95 - .L_94)
.L_94:
        /*00f4*/ 	.word	0x00000008
.L_95:


//--------------------- .nv.info.mem9             --------------------------
	.section	.nv.info.mem9,"",@"SHT_CUDA_INFO"
	.sectionflags	@""
	.align	4


	//----- nvinfo : EIATTR_CUDA_API_VERSION
	.align		4
        /*0000*/ 	.byte	0x04, 0x37
        /*0002*/ 	.short	(.L_97 - .L_96)
.L_96:
        /*0004*/ 	.word	0x00000082


	//----- nvinfo : EIATTR_KPARAM_INFO
	.align		4
.L_97:
        /*0008*/ 	.byte	0x04, 0x17
        /*000a*/ 	.short	(.L_99 - .L_98)
.L_98:
        /*000c*/ 	.word	0x00000000
        /*0010*/ 	.short	0x0009
        /*0012*/ 	.short	0x0048
        /*0014*/ 	.byte	0x00, 0xf5, 0x21, 0x00


	//----- nvinfo : EIATTR_KPARAM_INFO
	.align		4
.L_99:
        /*0018*/ 	.byte	0x04, 0x17
        /*001a*/ 	.short	(.L_101 - .L_100)
.L_100:
        /*001c*/ 	.word	0x00000000
        /*0020*/ 	.short	0x0008
        /*0022*/ 	.short	0x0040
        /*0024*/ 	.byte	0x00, 0xf5, 0x21, 0x00


	//----- nvinfo : EIATTR_KPARAM_INFO
	.align		4
.L_101:
        /*0028*/ 	.byte	0x04, 0x17
        /*002a*/ 	.short	(.L_103 - .L_102)
.L_102:
        /*002c*/ 	.word	0x00000000
        /*0030*/ 	.short	0x0007
        /*0032*/ 	.short	0x0038
        /*0034*/ 	.byte	0x00, 0xf5, 0x21, 0x00


	//----- nvinfo : EIATTR_KPARAM_INFO
	.align		4
.L_103:
        /*0038*/ 	.byte	0x04, 0x17
        /*003a*/ 	.short	(.L_105 - .L_104)
.L_104:
        /*003c*/ 	.word	0x00000000
        /*0040*/ 	.short	0x0006
        /*0042*/ 	.short	0x0030
        /*0044*/ 	.byte	0x00, 0xf5, 0x21, 0x00


	//----- nvinfo : EIATTR_KPARAM_INFO
	.align		4
.L_105:
        /*0048*/ 	.byte	0x04, 0x17
        /*004a*/ 	.short	(.L_107 - .L_106)
.L_106:
        /*004c*/ 	.word	0x00000000
        /*0050*/ 	.short	0x0005
        /*0052*/ 	.short	0x0028
        /*0054*/ 	.byte	0x00, 0xf5, 0x21, 0x00


	//----- nvinfo : EIATTR_KPARAM_INFO
	.align		4
.L_107:
        /*0058*/ 	.byte	0x04, 0x17
        /*005a*/ 	.short	(.L_109 - .L_108)
.L_108:
        /*005c*/ 	.word	0x00000000
        /*0060*/ 	.short	0x0004
        /*0062*/ 	.short	0x0020
        /*0064*/ 	.byte	0x00, 0xf5, 0x21, 0x00


	//----- nvinfo : EIATTR_KPARAM_INFO
	.align		4
.L_109:
        /*0068*/ 	.byte	0x04, 0x17
        /*006a*/ 	.short	(.L_111 - .L_110)
.L_110:
        /*006c*/ 	.word	0x00000000
        /*0070*/ 	.short	0x0003
        /*0072*/ 	.short	0x0018
        /*0074*/ 	.byte	0x00, 0xf5, 0x21, 0x00


	//----- nvinfo : EIATTR_KPARAM_INFO
	.align		4
.L_111:
        /*0078*/ 	.byte	0x04, 0x17
        /*007a*/ 	.short	(.L_113 - .L_112)
.L_112:
        /*007c*/ 	.word	0x00000000
        /*0080*/ 	.short	0x0002
        /*0082*/ 	.short	0x0010
        /*0084*/ 	.byte	0x00, 0xf5, 0x21, 0x00


	//----- nvinfo : EIATTR_KPARAM_INFO
	.align		4
.L_113:
        /*0088*/ 	.byte	0x04, 0x17
        /*008a*/ 	.short	(.L_115 - .L_114)
.L_114:
        /*008c*/ 	.word	0x00000000
        /*0090*/ 	.short	0x0001
        /*0092*/ 	.short	0x0008
        /*0094*/ 	.byte	0x00, 0xf5, 0x21, 0x00


	//----- nvinfo : EIATTR_KPARAM_INFO
	.align		4
.L_115:
        /*0098*/ 	.byte	0x04, 0x17
        /*009a*/ 	.short	(.L_117 - .L_116)
.L_116:
        /*009c*/ 	.word	0x00000000
        /*00a0*/ 	.short	0x0000
        /*00a2*/ 	.short	0x0000
        /*00a4*/ 	.byte	0x00, 0xf0, 0x11, 0x00


	//----- nvinfo : EIATTR_SPARSE_MMA_MASK
	.align		4
.L_117:
        /*00a8*/ 	.byte	0x03, 0x50
        /*00aa*/ 	.short	0x0000


	//----- nvinfo : EIATTR_MAXREG_COUNT
	.align		4
        /*00ac*/ 	.byte	0x03, 0x1b
        /*00ae*/ 	.short	0x00ff


	//----- nvinfo : EIATTR_MERCURY_ISA_VERSION
	.align		4
        /*00b0*/ 	.byte	0x03, 0x5f
        /*00b2*/ 	.short	0x0101


	//----- nvinfo : EIATTR_VRC_CTA_INIT_COUNT
	.align		4
        /*00b4*/ 	.byte	0x02, 0x4a
	.zero		1
	.zero		1


	//----- nvinfo : EIATTR_EXIT_INSTR_OFFSETS
	.align		4
        /*00b8*/ 	.byte	0x04, 0x1c
        /*00ba*/ 	.short	(.L_119 - .L_118)


	//   ....[0]....
.L_118:
        /*00bc*/ 	.word	0x00000030


	//   ....[1]....
        /*00c0*/ 	.word	0x00000ad0


	//   ....[2]....
        /*00c4*/ 	.word	0x00000f60


	//   ....[3]....
        /*00c8*/ 	.word	0x000011d0


	//   ....[4]....
        /*00cc*/ 	.word	0x000012f0


	//----- nvinfo : EIATTR_CBANK_PARAM_SIZE
	.align		4
.L_119:
        /*00d0*/ 	.byte	0x03, 0x19
        /*00d2*/ 	.short	0x0050


	//----- nvinfo : EIATTR_PARAM_CBANK
	.align		4
        /*00d4*/ 	.byte	0x04, 0x0a
        /*00d6*/ 	.short	(.L_121 - .L_120)
	.align		4
.L_120:
        /*00d8*/ 	.word	index@(.nv.constant0.mem9)
        /*00dc*/ 	.short	0x0380
        /*00de*/ 	.short	0x0050


	//----- nvinfo : EIATTR_SW_WAR
	.align		4
.L_121:
        /*00e0*/ 	.byte	0x04, 0x36
        /*00e2*/ 	.short	(.L_123 - .L_122)
.L_122:
        /*00e4*/ 	.word	0x00000008
.L_123:


//--------------------- .nv.info.mem8             --------------------------
	.section	.nv.info.mem8,"",@"SHT_CUDA_INFO"
	.sectionflags	@""
	.align	4


	//----- nvinfo : EIATTR_CUDA_API_VERSION
	.align		4
        /*0000*/ 	.byte	0x04, 0x37
        /*0002*/ 	.short	(.L_125 - .L_124)
.L_124:
        /*0004*/ 	.word	0x00000082


	//----- nvinfo : EIATTR_KPARAM_INFO
	.align		4
.L_125:
        /*0008*/ 	.byte	0x04, 0x17
        /*000a*/ 	.short	(.L_127 - .L_126)
.L_126:
        /*000c*/ 	.word	0x00000000
        /*0010*/ 	.short	0x0008
        /*0012*/ 	.short	0x0040
        /*0014*/ 	.byte	0x00, 0xf5, 0x21, 0x00


	//----- nvinfo : EIATTR_KPARAM_INFO
	.align		4
.L_127:
        /*0018*/ 	.byte	0x04, 0x17
        /*001a*/ 	.short	(.L_129 - .L_128)
.L_128:
        /*001c*/ 	.word	0x00000000
        /*0020*/ 	.short	0x0007
        /*0022*/ 	.short	0x0038
        /*0024*/ 	.byte	0x00, 0xf5, 0x21, 0x00


	//----- nvinfo : EIATTR_KPARAM_INFO
	.align		4
.L_129:
        /*0028*/ 	.byte	0x04, 0x17
        /*002a*/ 	.short	(.L_131 - .L_130)
.L_130:
        /*002c*/ 	.word	0x00000000
        /*0030*/ 	.short	0x0006
        /*0032*/ 	.short	0x0030
        /*0034*/ 	.byte	0x00, 0xf5, 0x21, 0x00


	//----- nvinfo : EIATTR_KPARAM_INFO
	.align		4
.L_131:
        /*0038*/ 	.byte	0x04, 0x17
        /*003a*/ 	.short	(.L_133 - .L_132)
.L_132:
        /*003c*/ 	.word	0x00000000
        /*0040*/ 	.short	0x0005
        /*0042*/ 	.short	0x0028
        /*0044*/ 	.byte	0x00, 0xf5, 0x21, 0x00


	//----- nvinfo : EIATTR_KPARAM_INFO
	.align		4
.L_133:
        /*0048*/ 	.byte	0x04, 0x17
        /*004a*/ 	.short	(.L_135 - .L_134)
.L_134:
        /*004c*/ 	.word	0x00000000
        /*0050*/ 	.short	0x0004
        /*0052*/ 	.short	0x0020
        /*0054*/ 	.byte	0x00, 0xf5, 0x21, 0x00


	//----- nvinfo : EIATTR_KPARAM_INFO
	.align		4
.L_135:
        /*0058*/ 	.byte	0x04, 0x17
        /*005a*/ 	.short	(.L_137 - .L_136)
.L_136:
        /*005c*/ 	.word	0x00000000
        /*0060*/ 	.short	0x0003
        /*0062*/ 	.short	0x0018
        /*0064*/ 	.byte	0x00, 0xf5, 0x21, 0x00


	//----- nvinfo : EIATTR_KPARAM_INFO
	.align		4
.L_137:
        /*0068*/ 	.byte	0x04, 0x17
        /*006a*/ 	.short	(.L_139 - .L_138)
.L_138:
        /*006c*/ 	.word	0x00000000
        /*0070*/ 	.short	0x0002
        /*0072*/ 	.short	0x0010
        /*0074*/ 	.byte	0x00, 0xf5, 0x21, 0x00


	//----- nvinfo : EIATTR_KPARAM_INFO
	.align		4
.L_139:
        /*0078*/ 	.byte	0x04, 0x17
        /*007a*/ 	.short	(.L_141 - .L_140)
.L_140:
        /*007c*/ 	.word	0x00000000
        /*0080*/ 	.short	0x0001
        /*0082*/ 	.short	0x0008
        /*0084*/ 	.byte	0x00, 0xf5, 0x21, 0x00


	//----- nvinfo : EIATTR_KPARAM_INFO
	.align		4
.L_141:
        /*0088*/ 	.byte	0x04, 0x17
        /*008a*/ 	.short	(.L_143 - .L_142)
.L_142:
        /*008c*/ 	.word	0x00000000
        /*0090*/ 	.short	0x0000
        /*0092*/ 	.short	0x0000
        /*0094*/ 	.byte	0x00, 0xf0, 0x11, 0x00


	//----- nvinfo : EIATTR_SPARSE_MMA_MASK
	.align		4
.L_143:
        /*0098*/ 	.byte	0x03, 0x50
        /*009a*/ 	.short	0x0000


	//----- nvinfo : EIATTR_MAXREG_COUNT
	.align		4
        /*009c*/ 	.byte	0x03, 0x1b
        /*009e*/ 	.short	0x00ff


	//----- nvinfo : EIATTR_MERCURY_ISA_VERSION
	.align		4
        /*00a0*/ 	.byte	0x03, 0x5f
        /*00a2*/ 	.short	0x0101


	//----- nvinfo : EIATTR_VRC_CTA_INIT_COUNT
	.align		4
        /*00a4*/ 	.byte	0x02, 0x4a
	.zero		1
	.zero		1


	//----- nvinfo : EIATTR_EXIT_INSTR_OFFSETS
	.align		4
        /*00a8*/ 	.byte	0x04, 0x1c
        /*00aa*/ 	.short	(.L_145 - .L_144)


	//   ....[0]....
.L_144:
        /*00ac*/ 	.word	0x00000030


	//   ....[1]....
        /*00b0*/ 	.word	0x000009b0


	//   ....[2]....
        /*00b4*/ 	.word	0x00000dc0


	//   ....[3]....
        /*00b8*/ 	.word	0x00000ff0


	//   ....[4]....
        /*00bc*/ 	.word	0x000010f0


	//----- nvinfo : EIATTR_CBANK_PARAM_SIZE
	.align		4
.L_145:
        /*00c0*/ 	.byte	0x03, 0x19
        /*00c2*/ 	.short	0x0048


	//----- nvinfo : EIATTR_PARAM_CBANK
	.align		4
        /*00c4*/ 	.byte	0x04, 0x0a
        /*00c6*/ 	.short	(.L_147 - .L_146)
	.align		4
.L_146:
        /*00c8*/ 	.word	index@(.nv.constant0.mem8)
        /*00cc*/ 	.short	0x0380
        /*00ce*/ 	.short	0x0048


	//----- nvinfo : EIATTR_SW_WAR
	.align		4
.L_147:
        /*00d0*/ 	.byte	0x04, 0x36
        /*00d2*/ 	.short	(.L_149 - .L_148)
.L_148:
        /*00d4*/ 	.word	0x00000008
.L_149:


//--------------------- .nv.info.mem7             --------------------------
	.section	.nv.info.mem7,"",@"SHT_CUDA_INFO"
	.sectionflags	@""
	.align	4


	//----- nvinfo : EIATTR_CUDA_API_VERSION
	.align		4
        /*0000*/ 	.byte	0x04, 0x37
        /*0002*/ 	.short	(.L_151 - .L_150)
.L_150:
        /*0004*/ 	.word	0x00000082


	//----- nvinfo : EIATTR_KPARAM_INFO
	.align		4
.L_151:
        /*0008*/ 	.byte	0x04, 0x17
        /*000a*/ 	.short	(.L_153 - .L_152)
.L_152:
        /*000c*/ 	.word	0x00000000
        /*0010*/ 	.short	0x0007
        /*0012*/ 	.short	0x0038
        /*0014*/ 	.byte	0x00, 0xf5, 0x21, 0x00


	//----- nvinfo : EIATTR_KPARAM_INFO
	.align		4
.L_153:
        /*0018*/ 	.byte	0x04, 0x17
        /*001a*/ 	.short	(.L_155 - .L_154)
.L_154:
        /*001c*/ 	.word	0x00000000
        /*0020*/ 	.short	0x0006
        /*0022*/ 	.short	0x0030
        /*0024*/ 	.byte	0x00, 0xf5, 0x21, 0x00


	//----- nvinfo : EIATTR_KPARAM_INFO
	.align		4
.L_155:
        /*0028*/ 	.byte	0x04, 0x17
        /*002a*/ 	.short	(.L_157 - .L_156)
.L_156:
        /*002c*/ 	.word	0x00000000
        /*0030*/ 	.short	0x0005
        /*0032*/ 	.short	0x0028
        /*0034*/ 	.byte	0x00, 0xf5, 0x21, 0x00


	//----- nvinfo : EIATTR_KPARAM_INFO
	.align		4
.L_157:
        /*0038*/ 	.byte	0x04, 0x17
        /*003a*/ 	.short	(.L_159 - .L_158)
.L_158:
        /*003c*/ 	.word	0x00000000
        /*0040*/ 	.short	0x0004
        /*0042*/ 	.short	0x0020
        /*0044*/ 	.byte	0x00, 0xf5, 0x21, 0x00


	//----- nvinfo : EIATTR_KPARAM_INFO
	.align		4
.L_159:
        /*0048*/ 	.byte	0x04, 0x17
        /*004a*/ 	.short	(.L_161 - .L_160)
.L_160:
        /*004c*/ 	.word	0x00000000
        /*0050*/ 	.short	0x0003
        /*0052*/ 	.short	0x0018
        /*0054*/ 	.byte	0x00, 0xf5, 0x21, 0x00


	//----- nvinfo : EIATTR_KPARAM_INFO
	.align		4
.L_161:
        /*0058*/ 	.byte	0x04, 0x17
        /*005a*/ 	.short	(.L_163 - .L_162)
.L_162:
        /*005c*/ 	.word	0x00000000
        /*0060*/ 	.short	0x0002
        /*0062*/ 	.short	0x0010
        /*0064*/ 	.byte	0x00, 0xf5, 0x21, 0x00


	//----- nvinfo : EIATTR_KPARAM_INFO
	.align		4
.L_163:
        /*0068*/ 	.byte	0x04, 0x17
        /*006a*/ 	.short	(.L_165 - .L_164)
.L_164:
        /*006c*/ 	.word	0x00000000
        /*0070*/ 	.short	0x0001
        /*0072*/ 	.short	0x0008
        /*0074*/ 	.byte	0x00, 0xf5, 0x21, 0x00


	//----- nvinfo : EIATTR_KPARAM_INFO
	.align		4
.L_165:
        /*0078*/ 	.byte	0x04, 0x17
        /*007a*/ 	.short	(.L_167 - .L_166)
.L_166:
        /*007c*/ 	.word	0x00000000
        /*0080*/ 	.short	0x0000
        /*0082*/ 	.short	0x0000
        /*0084*/ 	.byte	0x00, 0xf0, 0x11, 0x00


	//----- nvinfo : EIATTR_SPARSE_MMA_MASK
	.align		4
.L_167:
        /*0088*/ 	.byte	0x03, 0x50
        /*008a*/ 	.short	0x0000


	//----- nvinfo : EIATTR_MAXREG_COUNT
	.align		4
        /*008c*/ 	.byte	0x03, 0x1b
        /*008e*/ 	.short	0x00ff


	//----- nvinfo : EIATTR_MERCURY_ISA_VERSION
	.align		4
        /*0090*/ 	.byte	0x03, 0x5f
        /*0092*/ 	.short	0x0101


	//----- nvinfo : EIATTR_VRC_CTA_INIT_COUNT
	.align		4
        /*0094*/ 	.byte	0x02, 0x4a
	.zero		1
	.zero		1


	//----- nvinfo : EIATTR_EXIT_INSTR_OFFSETS
	.align		4
        /*0098*/ 	.byte	0x04, 0x1c
        /*009a*/ 	.short	(.L_169 - .L_168)


	//   ....[0]....
.L_168:
        /*009c*/ 	.word	0x00000030


	//   ....[1]....
        /*00a0*/ 	.word	0x00000890


	//   ....[2]....
        /*00a4*/ 	.word	0x00000c20


	//   ....[3]....
        /*00a8*/ 	.word	0x00000e10


	//   ....[4]....
        /*00ac*/ 	.word	0x00000ef0


	//----- nvinfo : EIATTR_CBANK_PARAM_SIZE
	.align		4
.L_169:
        /*00b0*/ 	.byte	0x03, 0x19
        /*00b2*/ 	.short	0x0040


	//----- nvinfo : EIATTR_PARAM_CBANK
	.align		4
        /*00b4*/ 	.byte	0x04, 0x0a
        /*00b6*/ 	.short	(.L_171 - .L_170)
	.align		4
.L_170:
        /*00b8*/ 	.word	index@(.nv.constant0.mem7)
        /*00bc*/ 	.short	0x0380
        /*00be*/ 	.short	0x0040


	//----- nvinfo : EIATTR_SW_WAR
	.align		4
.L_171:
        /*00c0*/ 	.byte	0x04, 0x36
        /*00c2*/ 	.short	(.L_173 - .L_172)
.L_172:
        /*00c4*/ 	.word	0x00000008
.L_173:


//--------------------- .nv.info.mem6             --------------------------
	.section	.nv.info.mem6,"",@"SHT_CUDA_INFO"
	.sectionflags	@""
	.align	4


	//----- nvinfo : EIATTR_CUDA_API_VERSION
	.align		4
        /*0000*/ 	.byte	0x04, 0x37
        /*0002*/ 	.short	(.L_175 - .L_174)
.L_174:
        /*0004*/ 	.word	0x00000082


	//----- nvinfo : EIATTR_KPARAM_INFO
	.align		4
.L_175:
        /*0008*/ 	.byte	0x04, 0x17
        /*000a*/ 	.short	(.L_177 - .L_176)
.L_176:
        /*000c*/ 	.word	0x00000000
        /*0010*/ 	.short	0x0006
        /*0012*/ 	.short	0x0030
        /*0014*/ 	.byte	0x00, 0xf5, 0x21, 0x00


	//----- nvinfo : EIATTR_KPARAM_INFO
	.align		4
.L_177:
        /*0018*/ 	.byte	0x04, 0x17
        /*001a*/ 	.short	(.L_179 - .L_178)
.L_178:
        /*001c*/ 	.word	0x00000000
        /*0020*/ 	.short	0x0005
        /*0022*/ 	.short	0x0028
        /*0024*/ 	.byte	0x00, 0xf5, 0x21, 0x00


	//----- nvinfo : EIATTR_KPARAM_INFO
	.align		4
.L_179:
        /*0028*/ 	.byte	0x04, 0x17
        /*002a*/ 	.short	(.L_181 - .L_180)
.L_180:
        /*002c*/ 	.word	0x00000000
        /*0030*/ 	.short	0x0004
        /*0032*/ 	.short	0x0020
        /*0034*/ 	.byte	0x00, 0xf5, 0x21, 0x00


	//----- nvinfo : EIATTR_KPARAM_INFO
	.align		4
.L_181:
        /*0038*/ 	.byte	0x04, 0x17
        /*003a*/ 	.short	(.L_183 - .L_182)
.L_182:
        /*003c*/ 	.word	0x00000000
        /*0040*/ 	.short	0x0003
        /*0042*/ 	.short	0x0018
        /*0044*/ 	.byte	0x00, 0xf5, 0x21, 0x00


	//----- nvinfo : EIATTR_KPARAM_INFO
	.align		4
.L_183:
        /*0048*/ 	.byte	0x04, 0x17
        /*004a*/ 	.short	(.L_185 - .L_184)
.L_184:
        /*004c*/ 	.word	0x00000000
        /*0050*/ 	.short	0x0002
        /*0052*/ 	.short	0x0010
        /*0054*/ 	.byte	0x00, 0xf5, 0x21, 0x00


	//----- nvinfo : EIATTR_KPARAM_INFO
	.align		4
.L_185:
        /*0058*/ 	.byte	0x04, 0x17
        /*005a*/ 	.short	(.L_187 - .L_186)
.L_186:
        /*005c*/ 	.word	0x00000000
        /*0060*/ 	.short	0x0001
        /*0062*/ 	.short	0x0008
        /*0064*/ 	.byte	0x00, 0xf5, 0x21, 0x00


	//----- nvinfo : EIATTR_KPARAM_INFO
	.align		4
.L_187:
        /*0068*/ 	.byte	0x04, 0x17
        /*006a*/ 	.short	(.L_189 - .L_188)
.L_188:
        /*006c*/ 	.word	0x00000000
        /*0070*/ 	.short	0x0000
        /*0072*/ 	.short	0x0000
        /*0074*/ 	.byte	0x00, 0xf0, 0x11, 0x00


	//----- nvinfo : EIATTR_SPARSE_MMA_MASK
	.align		4
.L_189:
        /*0078*/ 	.byte	0x03, 0x50
        /*007a*/ 	.short	0x0000


	//----- nvinfo : EIATTR_MAXREG_COUNT
	.align		4
        /*007c*/ 	.byte	0x03, 0x1b
        /*007e*/ 	.short	0x00ff


	//----- nvinfo : EIATTR_MERCURY_ISA_VERSION
	.align		4
        /*0080*/ 	.byte	0x03, 0x5f
        /*0082*/ 	.short	0x0101


	//----- nvinfo : EIATTR_VRC_CTA_INIT_COUNT
	.align		4
        /*0084*/ 	.byte	0x02, 0x4a
	.zero		1
	.zero		1


	//----- nvinfo : EIATTR_EXIT_INSTR_OFFSETS
	.align		4
        /*0088*/ 	.byte	0x04, 0x1c
        /*008a*/ 	.short	(.L_191 - .L_190)


	//   ....[0]....
.L_190:
        /*008c*/ 	.word	0x00000030


	//   ....[1]....
        /*0090*/ 	.word	0x00000770


	//   ....[2]....
        /*0094*/ 	.word	0x00000a80


	//   ....[3]....
        /*0098*/ 	.word	0x00000c30


	//   ....[4]....
        /*009c*/ 	.word	0x00000cf0


	//----- nvinfo : EIATTR_CBANK_PARAM_SIZE
	.align		4
.L_191:
        /*00a0*/ 	.byte	0x03, 0x19
        /*00a2*/ 	.short	0x0038


	//----- nvinfo : EIATTR_PARAM_CBANK
	.align		4
        /*00a4*/ 	.byte	0x04, 0x0a
        /*00a6*/ 	.short	(.L_193 - .L_192)
	.align		4
.L_192:
        /*00a8*/ 	.word	index@(.nv.constant0.mem6)
        /*00ac*/ 	.short	0x0380
        /*00ae*/ 	.short	0x0038


	//----- nvinfo : EIATTR_SW_WAR
	.align		4
.L_193:
        /*00b0*/ 	.byte	0x04, 0x36
        /*00b2*/ 	.short	(.L_195 - .L_194)
.L_194:
        /*00b4*/ 	.word	0x00000008
.L_195:


//--------------------- .nv.info.mem5             --------------------------
	.section	.nv.info.mem5,"",@"SHT_CUDA_INFO"
	.sectionflags	@""
	.align	4


	//----- nvinfo : EIATTR_CUDA_API_VERSION
	.align		4
        /*0000*/ 	.byte	0x04, 0x37
        /*0002*/ 	.short	(.L_197 - .L_196)
.L_196:
        /*0004*/ 	.word	0x00000082


	//----- nvinfo : EIATTR_KPARAM_INFO
	.align		4
.L_197:
        /*0008*/ 	.byte	0x04, 0x17
        /*000a*/ 	.short	(.L_199 - .L_198)
.L_198:
        /*000c*/ 	.word	0x00000000
        /*0010*/ 	.short	0x0005
        /*0012*/ 	.short	0x0028
        /*0014*/ 	.byte	0x00, 0xf5, 0x21, 0x00


	//----- nvinfo : EIATTR_KPARAM_INFO
	.align		4
.L_199:
        /*0018*/ 	.byte	0x04, 0x17
        /*001a*/ 	.short	(.L_201 - .L_200)
.L_200:
        /*001c*/ 	.word	0x00000000
        /*0020*/ 	.short	0x0004
        /*0022*/ 	.short	0x0020
        /*0024*/ 	.byte	0x00, 0xf5, 0x21, 0x00


	//----- nvinfo : EIATTR_KPARAM_INFO
	.align		4
.L_201:
        /*0028*/ 	.byte	0x04, 0x17
        /*002a*/ 	.short	(.L_203 - .L_202)
.L_202:
        /*002c*/ 	.word	0x00000000
        /*0030*/ 	.short	0x0003
        /*0032*/ 	.short	0x0018
        /*0034*/ 	.byte	0x00, 0xf5, 0x21, 0x00


	//----- nvinfo : EIATTR_KPARAM_INFO
	.align		4
.L_203:
        /*0038*/ 	.byte	0x04, 0x17
        /*003a*/ 	.short	(.L_205 - .L_204)
.L_204:
        /*003c*/ 	.word	0x00000000
        /*0040*/ 	.short	0x0002
        /*0042*/ 	.short	0x0010
        /*0044*/ 	.byte	0x00, 0xf5, 0x21, 0x00


	//----- nvinfo : EIATTR_KPARAM_INFO
	.align		4
.L_205:
        /*0048*/ 	.byte	0x04, 0x17
        /*004a*/ 	.short	(.L_207 - .L_206)
.L_206:
        /*004c*/ 	.word	0x00000000
        /*0050*/ 	.short	0x0001
        /*0052*/ 	.short	0x0008
        /*0054*/ 	.byte	0x00, 0xf5, 0x21, 0x00


	//----- nvinfo : EIATTR_KPARAM_INFO
	.align		4
.L_207:
        /*0058*/ 	.byte	0x04, 0x17
        /*005a*/ 	.short	(.L_209 - .L_208)
.L_208:
        /*005c*/ 	.word	0x00000000
        /*0060*/ 	.short	0x0000
        /*0062*/ 	.short	0x0000
        /*0064*/ 	.byte	0x00, 0xf0, 0x11, 0x00


	//----- nvinfo : EIATTR_SPARSE_MMA_MASK
	.align		4
.L_209:
        /*0068*/ 	.byte	0x03, 0x50
        /*006a*/ 	.short	0x0000


	//----- nvinfo : EIATTR_MAXREG_COUNT
	.align		4
        /*006c*/ 	.byte	0x03, 0x1b
        /*006e*/ 	.short	0x00ff


	//----- nvinfo : EIATTR_MERCURY_ISA_VERSION
	.align		4
        /*0070*/ 	.byte	0x03, 0x5f
        /*0072*/ 	.short	0x0101


	//----- nvinfo : EIATTR_VRC_CTA_INIT_COUNT
	.align		4
        /*0074*/ 	.byte	0x02, 0x4a
	.zero		1
	.zero		1


	//----- nvinfo : EIATTR_EXIT_INSTR_OFFSETS
	.align		4
        /*0078*/ 	.byte	0x04, 0x1c
        /*007a*/ 	.short	(.L_211 - .L_210)


	//   ....[0]....
.L_210:
        /*007c*/ 	.word	0x00000030


	//   ....[1]....
        /*0080*/ 	.word	0x00000ad0


	//   ....[2]....
        /*0084*/ 	.word	0x00000fa0


	//   ....[3]....
        /*0088*/ 	.word	0x00001230


	//   ....[4]....
        /*008c*/ 	.word	0x00001310


	//----- nvinfo : EIATTR_CBANK_PARAM_SIZE
	.align		4
.L_211:
        /*0090*/ 	.byte	0x03, 0x19
        /*0092*/ 	.short	0x0030


	//----- nvinfo : EIATTR_PARAM_CBANK
	.align		4
        /*0094*/ 	.byte	0x04, 0x0a
        /*0096*/ 	.short	(.L_213 - .L_212)
	.align		4
.L_212:
        /*0098*/ 	.word	index@(.nv.constant0.mem5)
        /*009c*/ 	.short	0x0380
        /*009e*/ 	.short	0x0030


	//----- nvinfo : EIATTR_SW_WAR
	.align		4
.L_213:
        /*00a0*/ 	.byte	0x04, 0x36
        /*00a2*/ 	.short	(.L_215 - .L_214)
.L_214:
        /*00a4*/ 	.word	0x00000008
.L_215:


//--------------------- .nv.info.mem4             --------------------------
	.section	.nv.info.mem4,"",@"SHT_CUDA_INFO"
	.sectionflags	@""
	.align	4


	//----- nvinfo : EIATTR_CUDA_API_VERSION
	.align		4
        /*0000*/ 	.byte	0x04, 0x37
        /*0002*/ 	.short	(.L_217 - .L_216)
.L_216:
        /*0004*/ 	.word	0x00000082


	//----- nvinfo : EIATTR_KPARAM_INFO
	.align		4
.L_217:
        /*0008*/ 	.byte	0x04, 0x17
        /*000a*/ 	.short	(.L_219 - .L_218)
.L_218:
        /*000c*/ 	.word	0x00000000
        /*0010*/ 	.short	0x0004
        /*0012*/ 	.short	0x0020
        /*0014*/ 	.byte	0x00, 0xf5, 0x21, 0x00


	//----- nvinfo : EIATTR_KPARAM_INFO
	.align		4
.L_219:
        /*0018*/ 	.byte	0x04, 0x17
        /*001a*/ 	.short	(.L_221 - .L_220)
.L_220:
        /*001c*/ 	.word	0x00000000
        /*0020*/ 	.short	0x0003
        /*0022*/ 	.short	0x0018
        /*0024*/ 	.byte	0x00, 0xf5, 0x21, 0x00


	//----- nvinfo : EIATTR_KPARAM_INFO
	.align		4
.L_221:
        /*0028*/ 	.byte	0x04, 0x17
        /*002a*/ 	.short	(.L_223 - .L_222)
.L_222:
        /*002c*/ 	.word	0x00000000
        /*0030*/ 	.short	0x0002
        /*0032*/ 	.short	0x0010
        /*0034*/ 	.byte	0x00, 0xf5, 0x21, 0x00


	//----- nvinfo : EIATTR_KPARAM_INFO
	.align		4
.L_223:
        /*0038*/ 	.byte	0x04, 0x17
        /*003a*/ 	.short	(.L_225 - .L_224)
.L_224:
        /*003c*/ 	.word	0x00000000
        /*0040*/ 	.short	0x0001
        /*0042*/ 	.short	0x0008
        /*0044*/ 	.byte	0x00, 0xf5, 0x21, 0x00


	//----- nvinfo : EIATTR_KPARAM_INFO
	.align		4
.L_225:
        /*0048*/ 	.byte	0x04, 0x17
        /*004a*/ 	.short	(.L_227 - .L_226)
.L_226:
        /*004c*/ 	.word	0x00000000
        /*0050*/ 	.short	0x0000
        /*0052*/ 	.short	0x0000
        /*0054*/ 	.byte	0x00, 0xf0, 0x11, 0x00


	//----- nvinfo : EIATTR_SPARSE_MMA_MASK
	.align		4
.L_227:
        /*0058*/ 	.byte	0x03, 0x50
        /*005a*/ 	.short	0x0000


	//----- nvinfo : EIATTR_MAXREG_COUNT
	.align		4
        /*005c*/ 	.byte	0x03, 0x1b
        /*005e*/ 	.short	0x00ff


	//----- nvinfo : EIATTR_MERCURY_ISA_VERSION
	.align		4
        /*0060*/ 	.byte	0x03, 0x5f
        /*0062*/ 	.short	0x0101


	//----- nvinfo : EIATTR_VRC_CTA_INIT_COUNT
	.align		4
        /*0064*/ 	.byte	0x02, 0x4a
	.zero		1
	.zero		1


	//----- nvinfo : EIATTR_EXIT_INSTR_OFFSETS
	.align		4
        /*0068*/ 	.byte	0x04, 0x1c
        /*006a*/ 	.short	(.L_229 - .L_228)


	//   ....[0]....
.L_228:
        /*006c*/ 	.word	0x00000030


	//   ....[1]....
        /*0070*/ 	.word	0x000008b0


	//   ....[2]....
        /*0074*/ 	.word	0x00000c80


	//   ....[3]....
        /*0078*/ 	.word	0x00000e90


	//   ....[4]....
        /*007c*/ 	.word	0x00000f50


	//----- nvinfo : EIATTR_CBANK_PARAM_SIZE
	.align		4
.L_229:
        /*0080*/ 	.byte	0x03, 0x19
        /*0082*/ 	.short	0x0028


	//----- nvinfo : EIATTR_PARAM_CBANK
	.align		4
        /*0084*/ 	.byte	0x04, 0x0a
        /*0086*/ 	.short	(.L_231 - .L_230)
	.align		4
.L_230:
        /*0088*/ 	.word	index@(.nv.constant0.mem4)
        /*008c*/ 	.short	0x0380
        /*008e*/ 	.short	0x0028


	//----- nvinfo : EIATTR_SW_WAR
	.align		4
.L_231:
        /*0090*/ 	.byte	0x04, 0x36
        /*0092*/ 	.short	(.L_233 - .L_232)
.L_232:
        /*0094*/ 	.word	0x00000008
.L_233:


//--------------------- .nv.info.mem3             --------------------------
	.section	.nv.info.mem3,"",@"SHT_CUDA_INFO"
	.sectionflags	@""
	.align	4


	//----- nvinfo : EIATTR_CUDA_API_VERSION
	.align		4
        /*0000*/ 	.byte	0x04, 0x37
        /*0002*/ 	.short	(.L_235 - .L_234)
.L_234:
        /*0004*/ 	.word	0x00000082


	//----- nvinfo : EIATTR_KPARAM_INFO
	.align		4
.L_235:
        /*0008*/ 	.byte	0x04, 0x17
        /*000a*/ 	.short	(.L_237 - .L_236)
.L_236:
        /*000c*/ 	.word	0x00000000
        /*0010*/ 	.short	0x0003
        /*0012*/ 	.short	0x0018
        /*0014*/ 	.byte	0x00, 0xf5, 0x21, 0x00


	//----- nvinfo : EIATTR_KPARAM_INFO
	.align		4
.L_237:
        /*0018*/ 	.byte	0x04, 0x17
        /*001a*/ 	.short	(.L_239 - .L_238)
.L_238:
        /*001c*/ 	.word	0x00000000
        /*0020*/ 	.short	0x0002
        /*0022*/ 	.short	0x0010
        /*0024*/ 	.byte	0x00, 0xf5, 0x21, 0x00


	//----- nvinfo : EIATTR_KPARAM_INFO
	.align		4
.L_239:
        /*0028*/ 	.byte	0x04, 0x17
        /*002a*/ 	.short	(.L_241 - .L_240)
.L_240:
        /*002c*/ 	.word	0x00000000
        /*0030*/ 	.short	0x0001
        /*0032*/ 	.short	0x0008
        /*0034*/ 	.byte	0x00, 0xf5, 0x21, 0x00


	//----- nvinfo : EIATTR_KPARAM_INFO
	.align		4
.L_241:
        /*0038*/ 	.byte	0x04, 0x17
        /*003a*/ 	.short	(.L_243 - .L_242)
.L_242:
        /*003c*/ 	.word	0x00000000
        /*0040*/ 	.short	0x0000
        /*0042*/ 	.short	0x0000
        /*0044*/ 	.byte	0x00, 0xf0, 0x11, 0x00


	//----- nvinfo : EIATTR_SPARSE_MMA_MASK
	.align		4
.L_243:
        /*0048*/ 	.byte	0x03, 0x50
        /*004a*/ 	.short	0x0000


	//----- nvinfo : EIATTR_MAXREG_COUNT
	.align		4
        /*004c*/ 	.byte	0x03, 0x1b
        /*004e*/ 	.short	0x00ff


	//----- nvinfo : EIATTR_MERCURY_ISA_VERSION
	.align		4
        /*0050*/ 	.byte	0x03, 0x5f
        /*0052*/ 	.short	0x0101


	//----- nvinfo : EIATTR_VRC_CTA_INIT_COUNT
	.align		4
        /*0054*/ 	.byte	0x02, 0x4a
	.zero		1
	.zero		1


	//----- nvinfo : EIATTR_EXIT_INSTR_OFFSETS
	.align		4
        /*0058*/ 	.byte	0x04, 0x1c
        /*005a*/ 	.short	(.L_245 - .L_244)


	//   ....[0]....
.L_244:
        /*005c*/ 	.word	0x00000030


	//   ....[1]....
        /*0060*/ 	.word	0x00000690


	//   ....[2]....
        /*0064*/ 	.word	0x00000960


	//   ....[3]....
        /*0068*/ 	.word	0x00000af0


	//   ....[4]....
        /*006c*/ 	.word	0x00000b90


	//----- nvinfo : EIATTR_CBANK_PARAM_SIZE
	.align		4
.L_245:
        /*0070*/ 	.byte	0x03, 0x19
        /*0072*/ 	.short	0x0020


	//----- nvinfo : EIATTR_PARAM_CBANK
	.align		4
        /*0074*/ 	.byte	0x04, 0x0a
        /*0076*/ 	.short	(.L_247 - .L_246)
	.align		4
.L_246:
        /*0078*/ 	.word	index@(.nv.constant0.mem3)
        /*007c*/ 	.short	0x0380
        /*007e*/ 	.short	0x0020


	//----- nvinfo : EIATTR_SW_WAR
	.align		4
.L_247:
        /*0080*/ 	.byte	0x04, 0x36
        /*0082*/ 	.short	(.L_249 - .L_248)
.L_248:
        /*0084*/ 	.word	0x00000008
.L_249:


//--------------------- .nv.info.mem2             --------------------------
	.section	.nv.info.mem2,"",@"SHT_CUDA_INFO"
	.sectionflags	@""
	.align	4


	//----- nvinfo : EIATTR_CUDA_API_VERSION
	.align		4
        /*0000*/ 	.byte	0x04, 0x37
        /*0002*/ 	.short	(.L_251 - .L_250)
.L_250:
        /*0004*/ 	.word	0x00000082


	//----- nvinfo : EIATTR_KPARAM_INFO
	.align		4
.L_251:
        /*0008*/ 	.byte	0x04, 0x17
        /*000a*/ 	.short	(.L_253 - .L_252)
.L_252:
        /*000c*/ 	.word	0x00000000
        /*0010*/ 	.short	0x0002
        /*0012*/ 	.short	0x0010
        /*0014*/ 	.byte	0x00, 0xf5, 0x21, 0x00


	//----- nvinfo : EIATTR_KPARAM_INFO
	.align		4
.L_253:
        /*0018*/ 	.byte	0x04, 0x17
        /*001a*/ 	.short	(.L_255 - .L_254)
.L_254:
        /*001c*/ 	.word	0x00000000
        /*0020*/ 	.short	0x0001
        /*0022*/ 	.short	0x0008
        /*0024*/ 	.byte	0x00, 0xf5, 0x21, 0x00


	//----- nvinfo : EIATTR_KPARAM_INFO
	.align		4
.L_255:
        /*0028*/ 	.byte	0x04, 0x17
        /*002a*/ 	.short	(.L_257 - .L_256)
.L_256:
        /*002c*/ 	.word	0x00000000
        /*0030*/ 	.short	0x0000
        /*0032*/ 	.short	0x0000
        /*0034*/ 	.byte	0x00, 0xf0, 0x11, 0x00


	//----- nvinfo : EIATTR_SPARSE_MMA_MASK
	.align		4
.L_257:
        /*0038*/ 	.byte	0x03, 0x50
        /*003a*/ 	.short	0x0000


	//----- nvinfo : EIATTR_MAXREG_COUNT
	.align		4
        /*003c*/ 	.byte	0x03, 0x1b
        /*003e*/ 	.short	0x00ff


	//----- nvinfo : EIATTR_MERCURY_ISA_VERSION
	.align		4
        /*0040*/ 	.byte	0x03, 0x5f
        /*0042*/ 	.short	0x0101


	//----- nvinfo : EIATTR_VRC_CTA_INIT_COUNT
	.align		4
        /*0044*/ 	.byte	0x02, 0x4a
	.zero		1
	.zero		1


	//----- nvinfo : EIATTR_EXIT_INSTR_OFFSETS
	.align		4
        /*0048*/ 	.byte	0x04, 0x1c
        /*004a*/ 	.short	(.L_259 - .L_258)


	//   ....[0]....
.L_258:
        /*004c*/ 	.word	0x00000030


	//   ....[1]....
        /*0050*/ 	.word	0x00000470


	//   ....[2]....
        /*0054*/ 	.word	0x00000640


	//   ....[3]....
        /*0058*/ 	.word	0x00000750


	//   ....[4]....
        /*005c*/ 	.word	0x000007d0


	//----- nvinfo : EIATTR_CBANK_PARAM_SIZE
	.align		4
.L_259:
        /*0060*/ 	.byte	0x03, 0x19
        /*0062*/ 	.short	0x0018


	//----- nvinfo : EIATTR_PARAM_CBANK
	.align		4
        /*0064*/ 	.byte	0x04, 0x0a
        /*0066*/ 	.short	(.L_261 - .L_260)
	.align		4
.L_260:
        /*0068*/ 	.word	index@(.nv.constant0.mem2)
        /*006c*/ 	.short	0x0380
        /*006e*/ 	.short	0x0018


	//----- nvinfo : EIATTR_SW_WAR
	.align		4
.L_261:
        /*0070*/ 	.byte	0x04, 0x36
        /*0072*/ 	.short	(.L_263 - .L_262)
.L_262:
        /*0074*/ 	.word	0x00000008
.L_263:


//--------------------- .nv.info.mem1             --------------------------
	.section	.nv.info.mem1,"",@"SHT_CUDA_INFO"
	.sectionflags	@""
	.align	4


	//----- nvinfo : EIATTR_CUDA_API_VERSION
	.align		4
        /*0000*/ 	.byte	0x04, 0x37
        /*0002*/ 	.short	(.L_265 - .L_264)
.L_264:
        /*0004*/ 	.word	0x00000082


	//----- nvinfo : EIATTR_KPARAM_INFO
	.align		4
.L_265:
        /*0008*/ 	.byte	0x04, 0x17
        /*000a*/ 	.short	(.L_267 - .L_266)
.L_266:
        /*000c*/ 	.word	0x00000000
        /*0010*/ 	.short	0x0001
        /*0012*/ 	.short	0x0008
        /*0014*/ 	.byte	0x00, 0xf5, 0x21, 0x00


	//----- nvinfo : EIATTR_KPARAM_INFO
	.align		4
.L_267:
        /*0018*/ 	.byte	0x04, 0x17
        /*001a*/ 	.short	(.L_269 - .L_268)
.L_268:
        /*001c*/ 	.word	0x00000000
        /*0020*/ 	.short	0x0000
        /*0022*/ 	.short	0x0000
        /*0024*/ 	.byte	0x00, 0xf0, 0x11, 0x00


	//----- nvinfo : EIATTR_SPARSE_MMA_MASK
	.align		4
.L_269:
        /*0028*/ 	.byte	0x03, 0x50
        /*002a*/ 	.short	0x0000


	//----- nvinfo : EIATTR_MAXREG_COUNT
	.align		4
        /*002c*/ 	.byte	0x03, 0x1b
        /*002e*/ 	.short	0x00ff


	//----- nvinfo : EIATTR_MERCURY_ISA_VERSION
	.align		4
        /*0030*/ 	.byte	0x03, 0x5f
        /*0032*/ 	.short	0x0101


	//----- nvinfo : EIATTR_VRC_CTA_INIT_COUNT
	.align		4
        /*0034*/ 	.byte	0x02, 0x4a
	.zero		1
	.zero		1


	//----- nvinfo : EIATTR_EXIT_INSTR_OFFSETS
	.align		4
        /*0038*/ 	.byte	0x04, 0x1c
        /*003a*/ 	.short	(.L_271 - .L_270)


	//   ....[0]....
.L_270:
        /*003c*/ 	.word	0x00000030


	//   ....[1]....
        /*0040*/ 	.word	0x000000d0


	//----- nvinfo : EIATTR_CBANK_PARAM_SIZE
	.align		4
.L_271:
        /*0044*/ 	.byte	0x03, 0x19
        /*0046*/ 	.short	0x0010


	//----- nvinfo : EIATTR_PARAM_CBANK
	.align		4
        /*0048*/ 	.byte	0x04, 0x0a
        /*004a*/ 	.short	(.L_273 - .L_272)
	.align		4
.L_272:
        /*004c*/ 	.word	index@(.nv.constant0.mem1)
        /*0050*/ 	.short	0x0380
        /*0052*/ 	.short	0x0010


	//----- nvinfo : EIATTR_SW_WAR
	.align		4
.L_273:
        /*0054*/ 	.byte	0x04, 0x36
        /*0056*/ 	.short	(.L_275 - .L_274)
.L_274:
        /*0058*/ 	.word	0x00000008
.L_275:


//--------------------- .nv.info.saxpy            --------------------------
	.section	.nv.info.saxpy,"",@"SHT_CUDA_INFO"
	.sectionflags	@""
	.align	4


	//----- nvinfo : EIATTR_CUDA_API_VERSION
	.align		4
        /*0000*/ 	.byte	0x04, 0x37
        /*0002*/ 	.short	(.L_277 - .L_276)
.L_276:
        /*0004*/ 	.word	0x00000082


	//----- nvinfo : EIATTR_KPARAM_INFO
	.align		4
.L_277:
        /*0008*/ 	.byte	0x04, 0x17
        /*000a*/ 	.short	(.L_279 - .L_278)
.L_278:
        /*000c*/ 	.word	0x00000000
        /*0010*/ 	.short	0x0003
        /*0012*/ 	.short	0x0018
        /*0014*/ 	.byte	0x00, 0xf5, 0x21, 0x00


	//----- nvinfo : EIATTR_KPARAM_INFO
	.align		4
.L_279:
        /*0018*/ 	.byte	0x04, 0x17
        /*001a*/ 	.short	(.L_281 - .L_280)
.L_280:
        /*001c*/ 	.word	0x00000000
        /*0020*/ 	.short	0x0002
        /*0022*/ 	.short	0x0010
        /*0024*/ 	.byte	0x00, 0xf5, 0x21, 0x00


	//----- nvinfo : EIATTR_KPARAM_INFO
	.align		4
.L_281:
        /*0028*/ 	.byte	0x04, 0x17
        /*002a*/ 	.short	(.L_283 - .L_282)
.L_282:
        /*002c*/ 	.word	0x00000000
        /*0030*/ 	.short	0x0001
        /*0032*/ 	.short	0x0008
        /*0034*/ 	.byte	0x00, 0xf0, 0x11, 0x00


	//----- nvinfo : EIATTR_KPARAM_INFO
	.align		4
.L_283:
        /*0038*/ 	.byte	0x04, 0x17
        /*003a*/ 	.short	(.L_285 - .L_284)
.L_284:
        /*003c*/ 	.word	0x00000000
        /*0040*/ 	.short	0x0000
        /*0042*/ 	.short	0x0000
        /*0044*/ 	.byte	0x00, 0xf5, 0x21, 0x00


	//----- nvinfo : EIATTR_SPARSE_MMA_MASK
	.align		4
.L_285:
        /*0048*/ 	.byte	0x03, 0x50
        /*004a*/ 	.short	0x0000


	//----- nvinfo : EIATTR_MAXREG_COUNT
	.align		4
        /*004c*/ 	.byte	0x03, 0x1b
        /*004e*/ 	.short	0x00ff


	//----- nvinfo : EIATTR_MERCURY_ISA_VERSION
	.align		4
        /*0050*/ 	.byte	0x03, 0x5f
        /*0052*/ 	.short	0x0101


	//----- nvinfo : EIATTR_VRC_CTA_INIT_COUNT
	.align		4
        /*0054*/ 	.byte	0x02, 0x4a
	.zero		1
	.zero		1


	//----- nvinfo : EIATTR_EXIT_INSTR_OFFSETS
	.align		4
        /*0058*/ 	.byte	0x04, 0x1c
        /*005a*/ 	.short	(.L_287 - .L_286)


	//   ....[0]....
.L_286:
        /*005c*/ 	.word	0x00000110


	//----- nvinfo : EIATTR_CBANK_PARAM_SIZE
	.align		4
.L_287:
        /*0060*/ 	.byte	0x03, 0x19
        /*0062*/ 	.short	0x0020


	//----- nvinfo : EIATTR_PARAM_CBANK
	.align		4
        /*0064*/ 	.byte	0x04, 0x0a
        /*0066*/ 	.short	(.L_289 - .L_288)
	.align		4
.L_288:
        /*0068*/ 	.word	index@(.nv.constant0.saxpy)
        /*006c*/ 	.short	0x0380
        /*006e*/ 	.short	0x0020


	//----- nvinfo : EIATTR_SW_WAR
	.align		4
.L_289:
        /*0070*/ 	.byte	0x04, 0x36
        /*0072*/ 	.short	(.L_291 - .L_290)
.L_290:
        /*0074*/ 	.word	0x00000008
.L_291:


//--------------------- .nv.callgraph             --------------------------
	.section	.nv.callgraph,"",@"SHT_CUDA_CALLGRAPH"
	.align	4
	.sectionentsize	8
	.align		4
        /*0000*/ 	.word	0x00000000
	.align		4
        /*0004*/ 	.word	0xffffffff
	.align		4
        /*0008*/ 	.word	0x00000000
	.align		4
        /*000c*/ 	.word	0xfffffffe
	.align		4
        /*0010*/ 	.word	0x00000000
	.align		4
        /*0014*/ 	.word	0xfffffffd
	.align		4
        /*0018*/ 	.word	0x00000000
	.align		4
        /*001c*/ 	.word	0xfffffffc


//--------------------- .text.mem10               --------------------------
	.section	.text.mem10,"ax",@progbits
	.align	128
        .global         mem10
        .type           mem10,@function
        .size           mem10,(.L_x_51 - mem10)
        .other          mem10,@"STO_CUDA_ENTRY STV_DEFAULT"
mem10:
.text.mem10:
[----:B------:R-:W-:Y:S08]  /*0000*/  LDC R1, c[0x0][0x37c] ;  /* 0x0000df00ff017b82 */ /* 0x000ff00000000800 */
[----:B------:R-:W0:Y:S02]  /*0010*/  LDC R0, c[0x0][0x380] ;  /* 0x0000e000ff007b82 */ /* 0x000e240000000800 */
[----:B0-----:R-:W-:-:S13]  /*0020*/  ISETP.GE.AND P0, PT, R0, 0x1, PT ;  /* 0x000000010000780c */ /* 0x001fda0003f06270 */
[----:B------:R-:W-:Y:S05]  /*0030*/  @!P0 EXIT ;  /* 0x000000000000894d */ /* 0x000fea0003800000 */
[----:B------:R-:W0:Y:S01]  /*0040*/  S2R R24, SR_TID.X ;  /* 0x0000000000187919 */ /* 0x000e220000002100 */
[----:B------:R-:W0:Y:S01]  /*0050*/  S2UR UR4, SR_CTAID.X ;  /* 0x00000000000479c3 */ /* 0x000e220000002500 */
[C---:B------:R-:W-:Y:S02]  /*0060*/  ISETP.GE.U32.AND P1, PT, R0.reuse, 0x8, PT ;  /* 0x000000080000780c */ /* 0x040fe40003f26070 */
[----:B------:R-:W-:-:S04]  /*0070*/  LOP3.LUT R22, R0, 0x7, RZ, 0xc0, !PT ;  /* 0x0000000700167812 */ /* 0x000fc800078ec0ff */
[----:B------:R-:W-:Y:S01]  /*0080*/  ISETP.NE.AND P0, PT, R22, RZ, PT ;  /* 0x000000ff1600720c */ /* 0x000fe20003f05270 */
[----:B------:R-:W0:Y:S08]  /*0090*/  LDC R23, c[0x0][0x360] ;  /* 0x0000d800ff177b82 */ /* 0x000e300000000800 */
[----:B------:R-:W1:Y:S08]  /*00a0*/  LDC.64 R12, c[0x0][0x390] ;  /* 0x0000e400ff0c7b82 */ /* 0x000e700000000a00 */
[----:B------:R-:W2:Y:S08]  /*00b0*/  LDC.64 R10, c[0x0][0x398] ;  /* 0x0000e600ff0a7b82 */ /* 0x000eb00000000a00 */
[----:B------:R-:W3:Y:S01]  /*00c0*/  LDC.64 R8, c[0x0][0x3a0] ;  /* 0x0000e800ff087b82 */ /* 0x000ee20000000a00 */
[----:B0-----:R-:W-:Y:S01]  /*00d0*/  IMAD R23, R23, UR4, R24 ;  /* 0x0000000417177c24 */ /* 0x001fe2000f8e0218 */
[----:B------:R-:W0:Y:S06]  /*00e0*/  LDCU.64 UR4, c[0x0][0x358] ;  /* 0x00006b00ff0477ac */ /* 0x000e2c0008000a00 */
[----:B------:R-:W4:Y:S01]  /*00f0*/  LDC.64 R6, c[0x0][0x3a8] ;  /* 0x0000ea00ff067b82 */ /* 0x000f220000000a00 */
[----:B-1----:R-:W-:-:S07]  /*0100*/  IMAD.WIDE.U32 R12, R23, 0x4, R12 ;  /* 0x00000004170c7825 */ /* 0x002fce00078e000c */
[----:B------:R-:W1:Y:S01]  /*0110*/  LDC.64 R4, c[0x0][0x3b0] ;  /* 0x0000ec00ff047b82 */ /* 0x000e620000000a00 */
[----:B--2---:R-:W-:-:S07]  /*0120*/  IMAD.WIDE.U32 R10, R23, 0x4, R10 ;  /* 0x00000004170a7825 */ /* 0x004fce00078e000a */
[----:B------:R-:W2:Y:S01]  /*0130*/  LDC.64 R2, c[0x0][0x3b8] ;  /* 0x0000ee00ff027b82 */ /* 0x000ea20000000a00 */
[----:B---3--:R-:W-:-:S07]  /*0140*/  IMAD.WIDE.U32 R8, R23, 0x4, R8 ;  /* 0x0000000417087825 */ /* 0x008fce00078e0008 */
[----:B------:R-:W3:Y:S01]  /*0150*/  LDC.64 R16, c[0x0][0x3c0] ;  /* 0x0000f000ff107b82 */ /* 0x000ee20000000a00 */
[----:B----4-:R-:W-:-:S07]  /*0160*/  IMAD.WIDE.U32 R6, R23, 0x4, R6 ;  /* 0x0000000417067825 */ /* 0x010fce00078e0006 */
[----:B------:R-:W4:Y:S01]  /*0170*/  LDC.64 R20, c[0x0][0x3c8] ;  /* 0x0000f200ff147b82 */ /* 0x000f220000000a00 */
[----:B-1----:R-:W-:-:S07]  /*0180*/  IMAD.WIDE.U32 R4, R23, 0x4, R4 ;  /* 0x0000000417047825 */ /* 0x002fce00078e0004 */
[----:B------:R-:W1:Y:S01]  /*0190*/  LDC.64 R18, c[0x0][0x3d0] ;  /* 0x0000f400ff127b82 */ /* 0x000e620000000a00 */
[----:B--2---:R-:W-:-:S07]  /*01a0*/  IMAD.WIDE.U32 R2, R23, 0x4, R2 ;  /* 0x0000000417027825 */ /* 0x004fce00078e0002 */
[----:B------:R-:W2:Y:S01]  /*01b0*/  LDC.64 R14, c[0x0][0x388] ;  /* 0x0000e200ff0e7b82 */ /* 0x000ea20000000a00 */
[----:B---3--:R-:W-:-:S04]  /*01c0*/  IMAD.WIDE.U32 R16, R23, 0x4, R16 ;  /* 0x0000000417107825 */ /* 0x008fc800078e0010 */
[----:B----4-:R-:W-:-:S04]  /*01d0*/  IMAD.WIDE.U32 R20, R23, 0x4, R20 ;  /* 0x0000000417147825 */ /* 0x010fc800078e0014 */
[----:B-1----:R-:W-:-:S04]  /*01e0*/  IMAD.WIDE.U32 R18, R23, 0x4, R18 ;  /* 0x0000000417127825 */ /* 0x002fc800078e0012 */
[----:B--2---:R-:W-:Y:S01]  /*01f0*/  IMAD.WIDE.U32 R14, R23, 0x4, R14 ;  /* 0x00000004170e7825 */ /* 0x004fe200078e000e */
[----:B------:R-:W-:Y:S01]  /*0200*/  I2FP.F32.U32 R23, R23 ;  /* 0x0000001700177245 */ /* 0x000fe20000201000 */
[----:B0-----:R-:W-:Y:S06]  /*0210*/  @!P1 BRA `(.L_x_0) ;  /* 0x0000000800749947 */ /* 0x001fec0003800000 */
[----:B------:R-:W-:-:S04]  /*0220*/  LOP3.LUT R24, R0, 0x7ffffff8, RZ, 0xc0, !PT ;  /* 0x7ffffff800187812 */ /* 0x000fc800078ec0ff */
[----:B------:R-:W-:-:S07]  /*0230*/  IADD3 R24, PT, PT, -R24, RZ, RZ ;  /* 0x000000ff18187210 */ /* 0x000fce0007ffe1ff */
.L_x_1:
[----:B------:R-:W2:Y:S04]  /*0240*/  LDG.E R29, desc[UR4][R12.64] ;  /* 0x000000040c1d7981 */ /* 0x000ea8000c1e1900 */
[----:B------:R-:W3:Y:S04]  /*0250*/  LDG.E R28, desc[UR4][R10.64] ;  /* 0x000000040a1c7981 */ /* 0x000ee8000c1e1900 */
[----:B------:R-:W4:Y:S04]  /*0260*/  LDG.E R27, desc[UR4][R8.64] ;  /* 0x00000004081b7981 */ /* 0x000f28000c1e1900 */
[----:B------:R-:W5:Y:S04]  /*0270*/  LDG.E R26, desc[UR4][R6.64] ;  /* 0x00000004061a7981 */ /* 0x000f68000c1e1900 */
[----:B0-----:R-:W5:Y:S01]  /*0280*/  LDG.E R25, desc[UR4][R4.64] ;  /* 0x0000000404197981 */ /* 0x001f62000c1e1900 */
[----:B--2---:R-:W-:-:S04]  /*0290*/  FADD R29, R23, R29 ;  /* 0x0000001d171d7221 */ /* 0x004fc80000000000 */
[----:B---3--:R-:W-:Y:S02]  /*02a0*/  FADD R28, R29, R28 ;  /* 0x0000001c1d1c7221 */ /* 0x008fe40000000000 */
[----:B------:R-:W2:Y:S02]  /*02b0*/  LDG.E R29, desc[UR4][R2.64] ;  /* 0x00000004021d7981 */ /* 0x000ea4000c1e1900 */
[----:B----4-:R-:W-:-:S04]  /*02c0*/  FADD R27, R28, R27 ;  /* 0x0000001b1c1b7221 */ /* 0x010fc80000000000 */
[----:B-----5:R-:W-:Y:S02]  /*02d0*/  FADD R26, R27, R26 ;  /* 0x0000001a1b1a7221 */ /* 0x020fe40000000000 */
[----:B------:R-:W3:Y:S02]  /*02e0*/  LDG.E R27, desc[UR4][R16.64] ;  /* 0x00000004101b7981 */ /* 0x000ee4000c1e1900 */
[----:B------:R-:W-:Y:S02]  /*02f0*/  FADD R28, R26, R25 ;  /* 0x000000191a1c7221 */ /* 0x000fe40000000000 */
[----:B------:R-:W4:Y:S04]  /*0300*/  LDG.E R26, desc[UR4][R20.64] ;  /* 0x00000004141a7981 */ /* 0x000f28000c1e1900 */
[----:B------:R-:W5:Y:S01]  /*0310*/  LDG.E R25, desc[UR4][R18.64] ;  /* 0x0000000412197981 */ /* 0x000f62000c1e1900 */
[----:B--2---:R-:W-:-:S04]  /*0320*/  FADD R28, R28, R29 ;  /* 0x0000001d1c1c7221 */ /* 0x004fc80000000000 */
[----:B---3--:R-:W-:-:S04]  /*0330*/  FADD R27, R28, R27 ;  /* 0x0000001b1c1b7221 */ /* 0x008fc80000000000 */
[----:B----4-:R-:W-:-:S04]  /*0340*/  FADD R26, R27, R26 ;  /* 0x0000001a1b1a7221 */ /* 0x010fc80000000000 */
[----:B-----5:R-:W-:-:S05]  /*0350*/  FADD R29, R26, R25 ;  /* 0x000000191a1d7221 */ /* 0x020fca0000000000 */
[----:B------:R0:W-:Y:S04]  /*0360*/  STG.E desc[UR4][R14.64], R29 ;  /* 0x0000001d0e007986 */ /* 0x0001e8000c101904 */
[----:B------:R-:W2:Y:S04]  /*0370*/  LDG.E R28, desc[UR4][R10.64] ;  /* 0x000000040a1c7981 */ /* 0x000ea8000c1e1900 */
[----:B------:R-:W3:Y:S04]  /*0380*/  LDG.E R27, desc[UR4][R8.64] ;  /* 0x00000004081b7981 */ /* 0x000ee8000c1e1900 */
[----:B0-----:R-:W4:Y:S04]  /*0390*/  LDG.E R29, desc[UR4][R12.64] ;  /* 0x000000040c1d7981 */ /* 0x001f28000c1e1900 */
[----:B------:R-:W5:Y:S04]  /*03a0*/  LDG.E R26, desc[UR4][R6.64] ;  /* 0x00000004061a7981 */ /* 0x000f68000c1e1900 */
[----:B------:R-:W5:Y:S01]  /*03b0*/  LDG.E R25, desc[UR4][R4.64] ;  /* 0x0000000404197981 */ /* 0x000f62000c1e1900 */
[----:B----4-:R-:W-:-:S04]  /*03c0*/  FADD R29, R23, R29 ;  /* 0x0000001d171d7221 */ /* 0x010fc80000000000 */
[----:B--2---:R-:W-:Y:S02]  /*03d0*/  FADD R28, R29, R28 ;  /* 0x0000001c1d1c7221 */ /* 0x004fe40000000000 */
[----:B------:R-:W2:Y:S02]  /*03e0*/  LDG.E R29, desc[UR4][R2.64] ;  /* 0x00000004021d7981 */ /* 0x000ea4000c1e1900 */
[----:B---3--:R-:W-:-:S04]  /*03f0*/  FADD R27, R28, R27 ;  /* 0x0000001b1c1b7221 */ /* 0x008fc80000000000 */
        /* <DEDUP_REMOVED lines=119> */
[----:B------:R-:W-:-:S04]  /*0b70*/  IADD3 R24, PT, PT, R24, 0x8, RZ ;  /* 0x0000000818187810 */ /* 0x000fc80007ffe0ff */
[----:B------:R-:W-:Y:S01]  /*0b80*/  ISETP.NE.AND P1, PT, R24, RZ, PT ;  /* 0x000000ff1800720c */ /* 0x000fe20003f25270 */
[----:B--2---:R-:W-:-:S04]  /*0b90*/  FADD R28, R28, R29 ;  /* 0x0000001d1c1c7221 */ /* 0x004fc80000000000 */
[----:B---3--:R-:W-:-:S04]  /*0ba0*/  FADD R27, R28, R27 ;  /* 0x0000001b1c1b7221 */ /* 0x008fc80000000000 */
[----:B----4-:R-:W-:-:S04]  /*0bb0*/  FADD R26, R27, R26 ;  /* 0x0000001a1b1a7221 */ /* 0x010fc80000000000 */
[----:B-----5:R-:W-:-:S05]  /*0bc0*/  FADD R25, R26, R25 ;  /* 0x000000191a197221 */ /* 0x020fca0000000000 */
[----:B------:R0:W-:Y:S01]  /*0bd0*/  STG.E desc[UR4][R14.64], R25 ;  /* 0x000000190e007986 */ /* 0x0001e2000c101904 */
[----:B------:R-:W-:Y:S05]  /*0be0*/  @P1 BRA `(.L_x_1) ;  /* 0xfffffff400941947 */ /* 0x000fea000383ffff */
.L_x_0:
[----:B------:R-:W-:Y:S05]  /*0bf0*/  @!P0 EXIT ;  /* 0x000000000000894d */ /* 0x000fea0003800000 */
[----:B------:R-:W-:Y:S02]  /*0c00*/  ISETP.GE.U32.AND P0, PT, R22, 0x4, PT ;  /* 0x000000041600780c */ /* 0x000fe40003f06070 */
[----:B------:R-:W-:-:S04]  /*0c10*/  LOP3.LUT R26, R0, 0x3, RZ, 0xc0, !PT ;  /* 0x00000003001a7812 */ /* 0x000fc800078ec0ff */
[----:B------:R-:W-:-:S07]  /*0c20*/  ISETP.NE.AND P1, PT, R26, RZ, PT ;  /* 0x000000ff1a00720c */ /* 0x000fce0003f25270 */
[----:B------:R-:W-:Y:S06]  /*0c30*/  @!P0 BRA `(.L_x_2) ;  /* 0x0000000400308947 */ /* 0x000fec0003800000 */
[----:B------:R-:W2:Y:S04]  /*0c40*/  LDG.E R28, desc[UR4][R12.64] ;  /* 0x000000040c1c7981 */ /* 0x000ea8000c1e1900 */
[----:B------:R-:W3:Y:S04]  /*0c50*/  LDG.E R27, desc[UR4][R10.64] ;  /* 0x000000040a1b7981 */ /* 0x000ee8000c1e1900 */
[----:B0-----:R-:W4:Y:S04]  /*0c60*/  LDG.E R25, desc[UR4][R8.64] ;  /* 0x0000000408197981 */ /* 0x001f28000c1e1900 */
[----:B------:R-:W5:Y:S04]  /*0c70*/  LDG.E R24, desc[UR4][R6.64] ;  /* 0x0000000406187981 */ /* 0x000f68000c1e1900 */
[----:B------:R-:W5:Y:S04]  /*0c80*/  LDG.E R22, desc[UR4][R4.64] ;  /* 0x0000000404167981 */ /* 0x000f68000c1e1900 */
[----:B------:R-:W5:Y:S01]  /*0c90*/  LDG.E R29, desc[UR4][R16.64] ;  /* 0x00000004101d7981 */ /* 0x000f62000c1e1900 */
[----:B--2---:R-:W-:-:S04]  /*0ca0*/  FADD R28, R23, R28 ;  /* 0x0000001c171c7221 */ /* 0x004fc80000000000 */
[----:B---3--:R-:W-:-:S04]  /*0cb0*/  FADD R28, R28, R27 ;  /* 0x0000001b1c1c7221 */ /* 0x008fc80000000000 */
[----:B----4-:R-:W-:-:S04]  /*0cc0*/  FADD R25, R28, R25 ;  /* 0x000000191c197221 */ /* 0x010fc80000000000 */
[----:B-----5:R-:W-:Y:S02]  /*0cd0*/  FADD R25, R25, R24 ;  /* 0x0000001819197221 */ /* 0x020fe40000000000 */
[----:B------:R-:W2:Y:S02]  /*0ce0*/  LDG.E R24, desc[UR4][R2.64] ;  /* 0x0000000402187981 */ /* 0x000ea4000c1e1900 */
[----:B------:R-:W-:Y:S02]  /*0cf0*/  FADD R27, R25, R22 ;  /* 0x00000016191b7221 */ /* 0x000fe40000000000 */
[----:B------:R-:W3:Y:S04]  /*0d00*/  LDG.E R25, desc[UR4][R20.64] ;  /* 0x0000000414197981 */ /* 0x000ee8000c1e1900 */
[----:B------:R-:W4:Y:S01]  /*0d10*/  LDG.E R22, desc[UR4][R18.64] ;  /* 0x0000000412167981 */ /* 0x000f22000c1e1900 */
[----:B--2---:R-:W-:-:S04]  /*0d20*/  FADD R24, R27, R24 ;  /* 0x000000181b187221 */ /* 0x004fc80000000000 */
[----:B------:R-:W-:-:S04]  /*0d30*/  FADD R24, R24, R29 ;  /* 0x0000001d18187221 */ /* 0x000fc80000000000 */
[----:B---3--:R-:W-:-:S04]  /*0d40*/  FADD R25, R24, R25 ;  /* 0x0000001918197221 */ /* 0x008fc80000000000 */
[----:B----4-:R-:W-:-:S05]  /*0d50*/  FADD R27, R25, R22 ;  /* 0x00000016191b7221 */ /* 0x010fca0000000000 */
[----:B------:R0:W-:Y:S04]  /*0d60*/  STG.E desc[UR4][R14.64], R27 ;  /* 0x0000001b0e007986 */ /* 0x0001e8000c101904 */
[----:B------:R-:W2:Y:S04]  /*0d70*/  LDG.E R28, desc[UR4][R12.64] ;  /* 0x000000040c1c7981 */ /* 0x000ea8000c1e1900 */
[----:B------:R-:W3:Y:S04]  /*0d80*/  LDG.E R29, desc[UR4][R10.64] ;  /* 0x000000040a1d7981 */ /* 0x000ee8000c1e1900 */
[----:B------:R-:W4:Y:S04]  /*0d90*/  LDG.E R25, desc[UR4][R8.64] ;  /* 0x0000000408197981 */ /* 0x000f28000c1e1900 */
[----:B------:R-:W5:Y:S04]  /*0da0*/  LDG.E R24, desc[UR4][R6.64] ;  /* 0x0000000406187981 */ /* 0x000f68000c1e1900 */
[----:B------:R-:W0:Y:S01]  /*0db0*/  LDG.E R22, desc[UR4][R4.64] ;  /* 0x0000000404167981 */ /* 0x000e22000c1e1900 */
[----:B--2---:R-:W-:-:S04]  /*0dc0*/  FADD R28, R23, R28 ;  /* 0x0000001c171c7221 */ /* 0x004fc80000000000 */
[----:B---3--:R-:W-:Y:S02]  /*0dd0*/  FADD R28, R28, R29 ;  /* 0x0000001d1c1c7221 */ /* 0x008fe40000000000 */
[----:B------:R-:W2:Y:S02]  /*0de0*/  LDG.E R29, desc[UR4][R16.64] ;  /* 0x00000004101d7981 */ /* 0x000ea4000c1e1900 */
[----:B----4-:R-:W-:-:S04]  /*0df0*/  FADD R25, R28, R25 ;  /* 0x000000191c197221 */ /* 0x010fc80000000000 */
[----:B-----5:R-:W-:Y:S02]  /*0e00*/  FADD R25, R25, R24 ;  /* 0x0000001819197221 */ /* 0x020fe40000000000 */
[----:B------:R-:W3:Y:S02]  /*0e10*/  LDG.E R24, desc[UR4][R2.64] ;  /* 0x0000000402187981 */ /* 0x000ee4000c1e1900 */
[----:B0-----:R-:W-:Y:S02]  /*0e20*/  FADD R27, R25, R22 ;  /* 0x00000016191b7221 */ /* 0x001fe40000000000 */
[----:B------:R-:W4:Y:S04]  /*0e30*/  LDG.E R25, desc[UR4][R20.64] ;  /* 0x0000000414197981 */ /* 0x000f28000c1e1900 */
[----:B------:R-:W5:Y:S01]  /*0e40*/  LDG.E R22, desc[UR4][R18.64] ;  /* 0x0000000412167981 */ /* 0x000f62000c1e1900 */
[----:B---3--:R-:W-:-:S04]  /*0e50*/  FADD R24, R27, R24 ;  /* 0x000000181b187221 */ /* 0x008fc80000000000 */
[----:B--2---:R-:W-:-:S04]  /*0e60*/  FADD R24, R24, R29 ;  /* 0x0000001d18187221 */ /* 0x004fc80000000000 */
[----:B----4-:R-:W-:-:S04]  /*0e70*/  FADD R25, R24, R25 ;  /* 0x0000001918197221 */ /* 0x010fc80000000000 */
[----:B-----5:R-:W-:-:S05]  /*0e80*/  FADD R27, R25, R22 ;  /* 0x00000016191b7221 */ /* 0x020fca0000000000 */
        /* <DEDUP_REMOVED lines=38> */
[----:B------:R1:W-:Y:S02]  /*10f0*/  STG.E desc[UR4][R14.64], R25 ;  /* 0x000000190e007986 */ /* 0x0003e4000c101904 */
.L_x_2:
[----:B------:R-:W-:Y:S05]  /*1100*/  @!P1 EXIT ;  /* 0x000000000000994d */ /* 0x000fea0003800000 */
[----:B------:R-:W-:Y:S02]  /*1110*/  ISETP.NE.AND P0, PT, R26, 0x1, PT ;  /* 0x000000011a00780c */ /* 0x000fe40003f05270 */
[----:B------:R-:W-:-:S04]  /*1120*/  LOP3.LUT R0, R0, 0x1, RZ, 0xc0, !PT ;  /* 0x0000000100007812 */ /* 0x000fc800078ec0ff */
[----:B------:R-:W-:-:S07]  /*1130*/  ISETP.NE.U32.AND P1, PT, R0, 0x1, PT ;  /* 0x000000010000780c */ /* 0x000fce0003f25070 */
[----:B------:R-:W-:Y:S06]  /*1140*/  @!P0 BRA `(.L_x_3) ;  /* 0x0000000000988947 */ /* 0x000fec0003800000 */
[----:B------:R-:W2:Y:S04]  /*1150*/  LDG.E R24, desc[UR4][R12.64] ;  /* 0x000000040c187981 */ /* 0x000ea8000c1e1900 */
[----:B01----:R-:W3:Y:S04]  /*1160*/  LDG.E R25, desc[UR4][R10.64] ;  /* 0x000000040a197981 */ /* 0x003ee8000c1e1900 */
[----:B------:R-:W4:Y:S04]  /*1170*/  LDG.E R26, desc[UR4][R8.64] ;  /* 0x00000004081a7981 */ /* 0x000f28000c1e1900 */
[----:B------:R-:W5:Y:S04]  /*1180*/  LDG.E R22, desc[UR4][R6.64] ;  /* 0x0000000406167981 */ /* 0x000f68000c1e1900 */
[----:B------:R-:W5:Y:S04]  /*1190*/  LDG.E R0, desc[UR4][R4.64] ;  /* 0x0000000404007981 */ /* 0x000f68000c1e1900 */
[----:B------:R-:W5:Y:S01]  /*11a0*/  LDG.E R29, desc[UR4][R18.64] ;  /* 0x00000004121d7981 */ /* 0x000f62000c1e1900 */
[----:B--2---:R-:W-:-:S04]  /*11b0*/  FADD R24, R23, R24 ;  /* 0x0000001817187221 */ /* 0x004fc80000000000 */
[----:B---3--:R-:W-:Y:S02]  /*11c0*/  FADD R25, R24, R25 ;  /* 0x0000001918197221 */ /* 0x008fe40000000000 */
[----:B------:R-:W2:Y:S02]  /*11d0*/  LDG.E R24, desc[UR4][R2.64] ;  /* 0x0000000402187981 */ /* 0x000ea4000c1e1900 */
[----:B----4-:R-:W-:Y:S02]  /*11e0*/  FADD R27, R25, R26 ;  /* 0x0000001a191b7221 */ /* 0x010fe40000000000 */
[----:B------:R-:W3:Y:S02]  /*11f0*/  LDG.E R25, desc[UR4][R16.64] ;  /* 0x0000000410197981 */ /* 0x000ee4000c1e1900 */
[----:B-----5:R-:W-:Y:S02]  /*1200*/  FADD R27, R27, R22 ;  /* 0x000000161b1b7221 */ /* 0x020fe40000000000 */
[----:B------:R-:W4:Y:S02]  /*1210*/  LDG.E R22, desc[UR4][R20.64] ;  /* 0x0000000414167981 */ /* 0x000f24000c1e1900 */
[----:B------:R-:W-:-:S04]  /*1220*/  FADD R27, R27, R0 ;  /* 0x000000001b1b7221 */ /* 0x000fc80000000000 */
[----:B--2---:R-:W-:-:S04]  /*1230*/  FADD R24, R27, R24 ;  /* 0x000000181b187221 */ /* 0x004fc80000000000 */
[----:B---3--:R-:W-:-:S04]  /*1240*/  FADD R25, R24, R25 ;  /* 0x0000001918197221 */ /* 0x008fc80000000000 */
[----:B----4-:R-:W-:-:S04]  /*1250*/  FADD R22, R25, R22 ;  /* 0x0000001619167221 */ /* 0x010fc80000000000 */
[----:B------:R-:W-:-:S05]  /*1260*/  FADD R29, R22, R29 ;  /* 0x0000001d161d7221 */ /* 0x000fca0000000000 */
[----:B------:R0:W-:Y:S04]  /*1270*/  STG.E desc[UR4][R14.64], R29 ;  /* 0x0000001d0e007986 */ /* 0x0001e8000c101904 */
[----:B------:R-:W2:Y:S04]  /*1280*/  LDG.E R24, desc[UR4][R12.64] ;  /* 0x000000040c187981 */ /* 0x000ea8000c1e1900 */
[----:B------:R-:W3:Y:S04]  /*1290*/  LDG.E R25, desc[UR4][R10.64] ;  /* 0x000000040a197981 */ /* 0x000ee8000c1e1900 */
[----:B------:R-:W4:Y:S04]  /*12a0*/  LDG.E R26, desc[UR4][R8.64] ;  /* 0x00000004081a7981 */ /* 0x000f28000c1e1900 */
[----:B------:R-:W5:Y:S04]  /*12b0*/  LDG.E R22, desc[UR4][R6.64] ;  /* 0x0000000406167981 */ /* 0x000f68000c1e1900 */
[----:B------:R-:W5:Y:S04]  /*12c0*/  LDG.E R0, desc[UR4][R4.64] ;  /* 0x0000000404007981 */ /* 0x000f68000c1e1900 */
[----:B0-----:R-:W5:Y:S01]  /*12d0*/  LDG.E R29, desc[UR4][R18.64] ;  /* 0x00000004121d7981 */ /* 0x001f62000c1e1900 */
        /* <DEDUP_REMOVED lines=12> */
[----:B------:R2:W-:Y:S02]  /*13a0*/  STG.E desc[UR4][R14.64], R29 ;  /* 0x0000001d0e007986 */ /* 0x0005e4000c101904 */
.L_x_3:
[----:B------:R-:W-:Y:S05]  /*13b0*/  @P1 EXIT ;  /* 0x000000000000194d */ /* 0x000fea0003800000 */
[----:B------:R-:W3:Y:S04]  /*13c0*/  LDG.E R12, desc[UR4][R12.64] ;  /* 0x000000040c0c7981 */ /* 0x000ee8000c1e1900 */
[----:B------:R-:W4:Y:S04]  /*13d0*/  LDG.E R10, desc[UR4][R10.64] ;  /* 0x000000040a0a7981 */ /* 0x000f28000c1e1900 */
[----:B------:R-:W5:Y:S04]  /*13e0*/  LDG.E R8, desc[UR4][R8.64] ;  /* 0x0000000408087981 */ /* 0x000f68000c1e1900 */
[----:B------:R-:W2:Y:S04]  /*13f0*/  LDG.E R6, desc[UR4][R6.64] ;  /* 0x0000000406067981 */ /* 0x000ea8000c1e1900 */
[----:B------:R-:W2:Y:S04]  /*1400*/  LDG.E R4, desc[UR4][R4.64] ;  /* 0x0000000404047981 */ /* 0x000ea8000c1e1900 */
[----:B------:R-:W2:Y:S04]  /*1410*/  LDG.E R2, desc[UR4][R2.64] ;  /* 0x0000000402027981 */ /* 0x000ea8000c1e1900 */
[----:B------:R-:W2:Y:S04]  /*1420*/  LDG.E R16, desc[UR4][R16.64] ;  /* 0x0000000410107981 */ /* 0x000ea8000c1e1900 */
[----:B------:R-:W2:Y:S04]  /*1430*/  LDG.E R20, desc[UR4][R20.64] ;  /* 0x0000000414147981 */ /* 0x000ea8000c1e1900 */
[----:B------:R-:W2:Y:S01]  /*1440*/  LDG.E R18, desc[UR4][R18.64] ;  /* 0x0000000412127981 */ /* 0x000ea2000c1e1900 */
[----:B---3--:R-:W-:-:S04]  /*1450*/  FADD R23, R23, R12 ;  /* 0x0000000c17177221 */ /* 0x008fc80000000000 */
[----:B----4-:R-:W-:-:S04]  /*1460*/  FADD R23, R23, R10 ;  /* 0x0000000a17177221 */ /* 0x010fc80000000000 */
[----:B-----5:R-:W-:-:S04]  /*1470*/  FADD R23, R23, R8 ;  /* 0x0000000817177221 */ /* 0x020fc80000000000 */
[----:B--2---:R-:W-:-:S04]  /*1480*/  FADD R23, R23, R6 ;  /* 0x0000000617177221 */ /* 0x004fc80000000000 */
[----:B------:R-:W-:-:S04]  /*1490*/  FADD R23, R23, R4 ;  /* 0x0000000417177221 */ /* 0x000fc80000000000 */
[----:B------:R-:W-:-:S04]  /*14a0*/  FADD R23, R23, R2 ;  /* 0x0000000217177221 */ /* 0x000fc80000000000 */
[----:B------:R-:W-:-:S04]  /*14b0*/  FADD R23, R23, R16 ;  /* 0x0000001017177221 */ /* 0x000fc80000000000 */
[----:B------:R-:W-:-:S04]  /*14c0*/  FADD R23, R23, R20 ;  /* 0x0000001417177221 */ /* 0x000fc80000000000 */
[----:B------:R-:W-:-:S05]  /*14d0*/  FADD R23, R23, R18 ;  /* 0x0000001217177221 */ /* 0x000fca0000000000 */
[----:B------:R-:W-:Y:S01]  /*14e0*/  STG.E desc[UR4][R14.64], R23 ;  /* 0x000000170e007986 */ /* 0x000fe2000c101904 */
[----:B------:R-:W-:Y:S05]  /*14f0*/  EXIT ;  /* 0x000000000000794d */ /* 0x000fea0003800000 */
.L_x_4:
[----:B------:R-:W-:-:S00]  /*1500*/  BRA `(.L_x_4) ;  /* 0xfffffffc00fc7947 */ /* 0x000fc0000383ffff */
[----:B------:R-:W-:-:S00]  /*1510*/  NOP ;  /* 0x0000000000007918 */ /* 0x000fc00000000000 */
        /* <DEDUP_REMOVED lines=14> */
.L_x_51:


//--------------------- .text.mem9                --------------------------
	.section	.text.mem9,"ax",@progbits
	.align	128
        .global         mem9
        .type           mem9,@function
        .size           mem9,(.L_x_52 - mem9)
        .other          mem9,@"STO_CUDA_ENTRY STV_DEFAULT"
mem9:
.text.mem9:
        /* <DEDUP_REMOVED lines=26> */
[----:B--2---:R-:W-:-:S04]  /*01a0*/  IMAD.WIDE.U32 R2, R21, 0x4, R2 ;  /* 0x0000000415027825 */ /* 0x004fc800078e0002 */
[----:B---3--:R-:W-:-:S04]  /*01b0*/  IMAD.WIDE.U32 R14, R21, 0x4, R14 ;  /* 0x00000004150e7825 */ /* 0x008fc800078e000e */
[----:B----4-:R-:W-:-:S04]  /*01c0*/  IMAD.WIDE.U32 R16, R21, 0x4, R16 ;  /* 0x0000000415107825 */ /* 0x010fc800078e0010 */
[----:B-1----:R-:W-:Y:S01]  /*01d0*/  IMAD.WIDE.U32 R18, R21, 0x4, R18 ;  /* 0x0000000415127825 */ /* 0x002fe200078e0012 */
[----:B------:R-:W-:Y:S01]  /*01e0*/  I2FP.F32.U32 R21, R21 ;  /* 0x0000001500157245 */ /* 0x000fe20000201000 */
[----:B0-----:R-:W-:Y:S06]  /*01f0*/  @!P1 BRA `(.L_x_5) ;  /* 0x0000000800349947 */ /* 0x001fec0003800000 */
[----:B------:R-:W-:-:S04]  /*0200*/  LOP3.LUT R20, R0, 0x7ffffff8, RZ, 0xc0, !PT ;  /* 0x7ffffff800147812 */ /* 0x000fc800078ec0ff */
[----:B------:R-:W-:-:S07]  /*0210*/  IADD3 R20, PT, PT, -R20, RZ, RZ ;  /* 0x000000ff14147210 */ /* 0x000fce0007ffe1ff */
.L_x_6:
[----:B------:R-:W2:Y:S04]  /*0220*/  LDG.E R24, desc[UR4][R12.64] ;  /* 0x000000040c187981 */ /* 0x000ea8000c1e1900 */
[----:B------:R-:W3:Y:S04]  /*0230*/  LDG.E R25, desc[UR4][R10.64] ;  /* 0x000000040a197981 */ /* 0x000ee8000c1e1900 */
[----:B------:R-:W4:Y:S04]  /*0240*/  LDG.E R26, desc[UR4][R8.64] ;  /* 0x00000004081a7981 */ /* 0x000f28000c1e1900 */
[----:B0-----:R-:W5:Y:S04]  /*0250*/  LDG.E R23, desc[UR4][R6.64] ;  /* 0x0000000406177981 */ /* 0x001f68000c1e1900 */
        /* <DEDUP_REMOVED lines=8> */
[----:B--2---:R-:W-:-:S04]  /*02e0*/  FADD R24, R27, R24 ;  /* 0x000000181b187221 */ /* 0x004fc80000000000 */
[----:B---3--:R-:W-:-:S04]  /*02f0*/  FADD R24, R24, R25 ;  /* 0x0000001918187221 */ /* 0x008fc80000000000 */
[----:B------:R-:W-:-:S04]  /*0300*/  FADD R24, R24, R29 ;  /* 0x0000001d18187221 */ /* 0x000fc80000000000 */
[----:B----4-:R-:W-:-:S05]  /*0310*/  FADD R27, R24, R23 ;  /* 0x00000017181b7221 */ /* 0x010fca0000000000 */
[----:B------:R0:W-:Y:S04]  /*0320*/  STG.E desc[UR4][R18.64], R27 ;  /* 0x0000001b12007986 */ /* 0x0001e8000c101904 */
        /* <DEDUP_REMOVED lines=113> */
[----:B------:R-:W4:Y:S01]  /*0a40*/  LDG.E R23, desc[UR4][R16.64] ;  /* 0x0000000410177981 */ /* 0x000f22000c1e1900 */
[----:B------:R-:W-:-:S04]  /*0a50*/  IADD3 R20, PT, PT, R20, 0x8, RZ ;  /* 0x0000000814147810 */ /* 0x000fc80007ffe0ff */
[----:B------:R-:W-:Y:S01]  /*0a60*/  ISETP.NE.AND P1, PT, R20, RZ, PT ;  /* 0x000000ff1400720c */ /* 0x000fe20003f25270 */
[----:B--2---:R-:W-:-:S04]  /*0a70*/  FADD R24, R29, R24 ;  /* 0x000000181d187221 */ /* 0x004fc80000000000 */
[----:B---3--:R-:W-:-:S04]  /*0a80*/  FADD R24, R24, R25 ;  /* 0x0000001918187221 */ /* 0x008fc80000000000 */
[----:B------:R-:W-:-:S04]  /*0a90*/  FADD R24, R24, R27 ;  /* 0x0000001b18187221 */ /* 0x000fc80000000000 */
[----:B----4-:R-:W-:-:S05]  /*0aa0*/  FADD R23, R24, R23 ;  /* 0x0000001718177221 */ /* 0x010fca0000000000 */
[----:B------:R0:W-:Y:S01]  /*0ab0*/  STG.E desc[UR4][R18.64], R23 ;  /* 0x0000001712007986 */ /* 0x0001e2000c101904 */
[----:B------:R-:W-:Y:S05]  /*0ac0*/  @P1 BRA `(.L_x_6) ;  /* 0xfffffff400d41947 */ /* 0x000fea000383ffff */
.L_x_5:
[----:B------:R-:W-:Y:S05]  /*0ad0*/  @!P0 EXIT ;  /* 0x000000000000894d */ /* 0x000fea0003800000 */
[----:B------:R-:W-:Y:S02]  /*0ae0*/  ISETP.GE.U32.AND P0, PT, R22, 0x4, PT ;  /* 0x000000041600780c */ /* 0x000fe40003f06070 */
[----:B------:R-:W-:-:S04]  /*0af0*/  LOP3.LUT R25, R0, 0x3, RZ, 0xc0, !PT ;  /* 0x0000000300197812 */ /* 0x000fc800078ec0ff */
[----:B------:R-:W-:-:S07]  /*0b00*/  ISETP.NE.AND P1, PT, R25, RZ, PT ;  /* 0x000000ff1900720c */ /* 0x000fce0003f25270 */
[----:B------:R-:W-:Y:S06]  /*0b10*/  @!P0 BRA `(.L_x_7) ;  /* 0x0000000400108947 */ /* 0x000fec0003800000 */
[----:B------:R-:W0:Y:S04]  /*0b20*/  LDG.E R22, desc[UR4][R12.64] ;  /* 0x000000040c167981 */ /* 0x000e28000c1e1900 */
[----:B------:R-:W2:Y:S04]  /*0b30*/  LDG.E R24, desc[UR4][R10.64] ;  /* 0x000000040a187981 */ /* 0x000ea8000c1e1900 */
[----:B------:R-:W3:Y:S04]  /*0b40*/  LDG.E R27, desc[UR4][R8.64] ;  /* 0x00000004081b7981 */ /* 0x000ee8000c1e1900 */
[----:B------:R-:W4:Y:S01]  /*0b50*/  LDG.E R20, desc[UR4][R6.64] ;  /* 0x0000000406147981 */ /* 0x000f22000c1e1900 */
[----:B0-----:R-:W-:-:S03]  /*0b60*/  FADD R23, R21, R22 ;  /* 0x0000001615177221 */ /* 0x001fc60000000000 */
[----:B------:R-:W5:Y:S01]  /*0b70*/  LDG.E R22, desc[UR4][R4.64] ;  /* 0x0000000404167981 */ /* 0x000f62000c1e1900 */
[----:B--2---:R-:W-:-:S03]  /*0b80*/  FADD R24, R23, R24 ;  /* 0x0000001817187221 */ /* 0x004fc60000000000 */
[----:B------:R-:W2:Y:S01]  /*0b90*/  LDG.E R23, desc[UR4][R2.64] ;  /* 0x0000000402177981 */ /* 0x000ea2000c1e1900 */
[----:B---3--:R-:W-:-:S03]  /*0ba0*/  FADD R27, R24, R27 ;  /* 0x0000001b181b7221 */ /* 0x008fc60000000000 */
[----:B------:R-:W3:Y:S01]  /*0bb0*/  LDG.E R24, desc[UR4][R14.64] ;  /* 0x000000040e187981 */ /* 0x000ee2000c1e1900 */
[----:B----4-:R-:W-:-:S03]  /*0bc0*/  FADD R27, R27, R20 ;  /* 0x000000141b1b7221 */ /* 0x010fc60000000000 */
[----:B------:R-:W4:Y:S01]  /*0bd0*/  LDG.E R20, desc[UR4][R16.64] ;  /* 0x0000000410147981 */ /* 0x000f22000c1e1900 */
[----:B-----5:R-:W-:-:S04]  /*0be0*/  FADD R22, R27, R22 ;  /* 0x000000161b167221 */ /* 0x020fc80000000000 */
[----:B--2---:R-:W-:-:S04]  /*0bf0*/  FADD R23, R22, R23 ;  /* 0x0000001716177221 */ /* 0x004fc80000000000 */
[----:B---3--:R-:W-:-:S04]  /*0c00*/  FADD R23, R23, R24 ;  /* 0x0000001817177221 */ /* 0x008fc80000000000 */
[----:B----4-:R-:W-:-:S05]  /*0c10*/  FADD R27, R23, R20 ;  /* 0x00000014171b7221 */ /* 0x010fca0000000000 */
[----:B------:R0:W-:Y:S04]  /*0c20*/  STG.E desc[UR4][R18.64], R27 ;  /* 0x0000001b12007986 */ /* 0x0001e8000c101904 */
[----:B------:R-:W2:Y:S04]  /*0c30*/  LDG.E R22, desc[UR4][R12.64] ;  /* 0x000000040c167981 */ /* 0x000ea8000c1e1900 */
[----:B------:R-:W3:Y:S04]  /*0c40*/  LDG.E R24, desc[UR4][R10.64] ;  /* 0x000000040a187981 */ /* 0x000ee8000c1e1900 */
[----:B------:R-:W4:Y:S04]  /*0c50*/  LDG.E R29, desc[UR4][R8.64] ;  /* 0x00000004081d7981 */ /* 0x000f28000c1e1900 */
[----:B------:R-:W5:Y:S01]  /*0c60*/  LDG.E R20, desc[UR4][R6.64] ;  /* 0x0000000406147981 */ /* 0x000f62000c1e1900 */
[----:B--2---:R-:W-:-:S03]  /*0c70*/  FADD R23, R21, R22 ;  /* 0x0000001615177221 */ /* 0x004fc60000000000 */
[----:B------:R-:W2:Y:S01]  /*0c80*/  LDG.E R22, desc[UR4][R4.64] ;  /* 0x0000000404167981 */ /* 0x000ea2000c1e1900 */
[----:B---3--:R-:W-:-:S03]  /*0c90*/  FADD R24, R23, R24 ;  /* 0x0000001817187221 */ /* 0x008fc60000000000 */
[----:B------:R-:W3:Y:S01]  /*0ca0*/  LDG.E R23, desc[UR4][R2.64] ;  /* 0x0000000402177981 */ /* 0x000ee2000c1e1900 */
[----:B----4-:R-:W-:-:S03]  /*0cb0*/  FADD R29, R24, R29 ;  /* 0x0000001d181d7221 */ /* 0x010fc60000000000 */
[----:B------:R-:W4:Y:S01]  /*0cc0*/  LDG.E R24, desc[UR4][R14.64] ;  /* 0x000000040e187981 */ /* 0x000f22000c1e1900 */
[----:B-----5:R-:W-:-:S03]  /*0cd0*/  FADD R29, R29, R20 ;  /* 0x000000141d1d7221 */ /* 0x020fc60000000000 */
[----:B------:R-:W0:Y:S01]  /*0ce0*/  LDG.E R20, desc[UR4][R16.64] ;  /* 0x0000000410147981 */ /* 0x000e22000c1e1900 */
[----:B--2---:R-:W-:-:S04]  /*0cf0*/  FADD R22, R29, R22 ;  /* 0x000000161d167221 */ /* 0x004fc80000000000 */
[----:B---3--:R-:W-:-:S04]  /*0d00*/  FADD R23, R22, R23 ;  /* 0x0000001716177221 */ /* 0x008fc80000000000 */
[----:B----4-:R-:W-:-:S04]  /*0d10*/  FADD R23, R23, R24 ;  /* 0x0000001817177221 */ /* 0x010fc80000000000 */
[----:B0-----:R-:W-:-:S05]  /*0d20*/  FADD R27, R23, R20 ;  /* 0x00000014171b7221 */ /* 0x001fca0000000000 */
        /* <DEDUP_REMOVED lines=29> */
[----:B------:R-:W5:Y:S01]  /*0f00*/  LDG.E R20, desc[UR4][R16.64] ;  /* 0x0000000410147981 */ /* 0x000f62000c1e1900 */
[----:B--2---:R-:W-:-:S04]  /*0f10*/  FADD R22, R29, R22 ;  /* 0x000000161d167221 */ /* 0x004fc80000000000 */
[----:B---3--:R-:W-:-:S04]  /*0f20*/  FADD R23, R22, R23 ;  /* 0x0000001716177221 */ /* 0x008fc80000000000 */
[----:B----4-:R-:W-:-:S04]  /*0f30*/  FADD R23, R23, R24 ;  /* 0x0000001817177221 */ /* 0x010fc80000000000 */
[----:B-----5:R-:W-:-:S05]  /*0f40*/  FADD R23, R23, R20 ;  /* 0x0000001417177221 */ /* 0x020fca0000000000 */
[----:B------:R1:W-:Y:S02]  /*0f50*/  STG.E desc[UR4][R18.64], R23 ;  /* 0x0000001712007986 */ /* 0x0003e4000c101904 */
.L_x_7:
[----:B------:R-:W-:Y:S05]  /*0f60*/  @!P1 EXIT ;  /* 0x000000000000994d */ /* 0x000fea0003800000 */
[----:B------:R-:W-:Y:S02]  /*0f70*/  ISETP.NE.AND P0, PT, R25, 0x1, PT ;  /* 0x000000011900780c */ /* 0x000fe40003f05270 */
[----:B------:R-:W-:-:S04]  /*0f80*/  LOP3.LUT R0, R0, 0x1, RZ, 0xc0, !PT ;  /* 0x0000000100007812 */ /* 0x000fc800078ec0ff */
[----:B------:R-:W-:-:S07]  /*0f90*/  ISETP.NE.U32.AND P1, PT, R0, 0x1, PT ;  /* 0x000000010000780c */ /* 0x000fce0003f25070 */
[----:B------:R-:W-:Y:S06]  /*0fa0*/  @!P0 BRA `(.L_x_8) ;  /* 0x0000000000888947 */ /* 0x000fec0003800000 */
[----:B------:R-:W2:Y:S04]  /*0fb0*/  LDG.E R24, desc[UR4][R12.64] ;  /* 0x000000040c187981 */ /* 0x000ea8000c1e1900 */
[----:B------:R-:W3:Y:S04]  /*0fc0*/  LDG.E R25, desc[UR4][R10.64] ;  /* 0x000000040a197981 */ /* 0x000ee8000c1e1900 */
[----:B------:R-:W4:Y:S04]  /*0fd0*/  LDG.E R26, desc[UR4][R8.64] ;  /* 0x00000004081a7981 */ /* 0x000f28000c1e1900 */
[----:B------:R-:W5:Y:S04]  /*0fe0*/  LDG.E R22, desc[UR4][R6.64] ;  /* 0x0000000406167981 */ /* 0x000f68000c1e1900 */
[----:B------:R-:W5:Y:S04]  /*0ff0*/  LDG.E R20, desc[UR4][R4.64] ;  /* 0x0000000404147981 */ /* 0x000f68000c1e1900 */
[----:B------:R-:W5:Y:S04]  /*1000*/  LDG.E R0, desc[UR4][R2.64] ;  /* 0x0000000402007981 */ /* 0x000f68000c1e1900 */
[----:B01----:R-:W5:Y:S01]  /*1010*/  LDG.E R23, desc[UR4][R14.64] ;  /* 0x000000040e177981 */ /* 0x003f62000c1e1900 */
[----:B--2---:R-:W-:-:S04]  /*1020*/  FADD R24, R21, R24 ;  /* 0x0000001815187221 */ /* 0x004fc80000000000 */
[----:B---3--:R-:W-:Y:S02]  /*1030*/  FADD R25, R24, R25 ;  /* 0x0000001918197221 */ /* 0x008fe40000000000 */
[----:B------:R-:W2:Y:S02]  /*1040*/  LDG.E R24, desc[UR4][R16.64] ;  /* 0x0000000410187981 */ /* 0x000ea4000c1e1900 */
[----:B----4-:R-:W-:-:S04]  /*1050*/  FADD R25, R25, R26 ;  /* 0x0000001a19197221 */ /* 0x010fc80000000000 */
[----:B-----5:R-:W-:-:S04]  /*1060*/  FADD R25, R25, R22 ;  /* 0x0000001619197221 */ /* 0x020fc80000000000 */
[----:B------:R-:W-:-:S04]  /*1070*/  FADD R25, R25, R20 ;  /* 0x0000001419197221 */ /* 0x000fc80000000000 */
[----:B------:R-:W-:-:S04]  /*1080*/  FADD R0, R25, R0 ;  /* 0x0000000019007221 */ /* 0x000fc80000000000 */
[----:B------:R-:W-:-:S04]  /*1090*/  FADD R23, R0, R23 ;  /* 0x0000001700177221 */ /* 0x000fc80000000000 */
[----:B--2---:R-:W-:-:S05]  /*10a0*/  FADD R25, R23, R24 ;  /* 0x0000001817197221 */ /* 0x004fca0000000000 */
[----:B------:R2:W-:Y:S04]  /*10b0*/  STG.E desc[UR4][R18.64], R25 ;  /* 0x0000001912007986 */ /* 0x0005e8000c101904 */
[----:B------:R-:W3:Y:S04]  /*10c0*/  LDG.E R24, desc[UR4][R12.64] ;  /* 0x000000040c187981 */ /* 0x000ee8000c1e1900 */
[----:B------:R-:W4:Y:S04]  /*10d0*/  LDG.E R27, desc[UR4][R10.64] ;  /* 0x000000040a1b7981 */ /* 0x000f28000c1e1900 */
[----:B------:R-:W5:Y:S04]  /*10e0*/  LDG.E R26, desc[UR4][R8.64] ;  /* 0x00000004081a7981 */ /* 0x000f68000c1e1900 */
[----:B------:R-:W2:Y:S04]  /*10f0*/  LDG.E R22, desc[UR4][R6.64] ;  /* 0x0000000406167981 */ /* 0x000ea8000c1e1900 */
[----:B------:R-:W2:Y:S04]  /*1100*/  LDG.E R20, desc[UR4][R4.64] ;  /* 0x0000000404147981 */ /* 0x000ea8000c1e1900 */
[----:B------:R-:W2:Y:S04]  /*1110*/  LDG.E R0, desc[UR4][R2.64] ;  /* 0x0000000402007981 */ /* 0x000ea8000c1e1900 */
[----:B------:R-:W2:Y:S01]  /*1120*/  LDG.E R23, desc[UR4][R14.64] ;  /* 0x000000040e177981 */ /* 0x000ea2000c1e1900 */
[----:B---3--:R-:W-:-:S04]  /*1130*/  FADD R24, R21, R24 ;  /* 0x0000001815187221 */ /* 0x008fc80000000000 */
[----:B----4-:R-:W-:Y:S02]  /*1140*/  FADD R27, R24, R27 ;  /* 0x0000001b181b7221 */ /* 0x010fe40000000000 */
[----:B------:R-:W3:Y:S02]  /*1150*/  LDG.E R24, desc[UR4][R16.64] ;  /* 0x0000000410187981 */ /* 0x000ee4000c1e1900 */
[----:B-----5:R-:W-:-:S04]  /*1160*/  FADD R27, R27, R26 ;  /* 0x0000001a1b1b7221 */ /* 0x020fc80000000000 */
[----:B--2---:R-:W-:-:S04]  /*1170*/  FADD R27, R27, R22 ;  /* 0x000000161b1b7221 */ /* 0x004fc80000000000 */
[----:B------:R-:W-:-:S04]  /*1180*/  FADD R27, R27, R20 ;  /* 0x000000141b1b7221 */ /* 0x000fc80000000000 */
[----:B------:R-:W-:-:S04]  /*1190*/  FADD R0, R27, R0 ;  /* 0x000000001b007221 */ /* 0x000fc80000000000 */
[----:B------:R-:W-:-:S04]  /*11a0*/  FADD R23, R0, R23 ;  /* 0x0000001700177221 */ /* 0x000fc80000000000 */
[----:B---3--:R-:W-:-:S05]  /*11b0*/  FADD R23, R23, R24 ;  /* 0x0000001817177221 */ /* 0x008fca0000000000 */
[----:B------:R2:W-:Y:S02]  /*11c0*/  STG.E desc[UR4][R18.64], R23 ;  /* 0x0000001712007986 */ /* 0x0005e4000c101904 */
.L_x_8:
        /* <DEDUP_REMOVED lines=16> */
[----:B------:R-:W-:-:S05]  /*12d0*/  FADD R21, R21, R16 ;  /* 0x0000001015157221 */ /* 0x000fca0000000000 */
[----:B------:R-:W-:Y:S01]  /*12e0*/  STG.E desc[UR4][R18.64], R21 ;  /* 0x0000001512007986 */ /* 0x000fe2000c101904 */
[----:B------:R-:W-:Y:S05]  /*12f0*/  EXIT ;  /* 0x000000000000794d */ /* 0x000fea0003800000 */
.L_x_9:
        /* <DEDUP_REMOVED lines=16> */
.L_x_52:


//--------------------- .text.mem8                --------------------------
	.section	.text.mem8,"ax",@progbits
	.align	128
        .global         mem8
        .type           mem8,@function
        .size           mem8,(.L_x_53 - mem8)
        .other          mem8,@"STO_CUDA_ENTRY STV_DEFAULT"
mem8:
.text.mem8:
        /* <DEDUP_REMOVED lines=14> */
[----:B------:R-:W0:Y:S04]  /*00e0*/  LDCU.64 UR4, c[0x0][0x358] ;  /* 0x00006b00ff0477ac */ /* 0x000e280008000a00 */
[----:B------:R-:W-:-:S02]  /*00f0*/  I2FP.F32.U32 R18, R19 ;  /* 0x0000001300127245 */ /* 0x000fc40000201000 */
        /* <DEDUP_REMOVED lines=9> */
[----:B-1----:R-:W-:-:S04]  /*0190*/  IMAD.WIDE.U32 R2, R19, 0x4, R2 ;  /* 0x0000000413027825 */ /* 0x002fc800078e0002 */
[----:B--2---:R-:W-:-:S04]  /*01a0*/  IMAD.WIDE.U32 R12, R19, 0x4, R12 ;  /* 0x00000004130c7825 */ /* 0x004fc800078e000c */
[----:B---3--:R-:W-:-:S04]  /*01b0*/  IMAD.WIDE.U32 R14, R19, 0x4, R14 ;  /* 0x00000004130e7825 */ /* 0x008fc800078e000e */
[----:B----4-:R-:W-:Y:S01]  /*01c0*/  IMAD.WIDE.U32 R16, R19, 0x4, R16 ;  /* 0x0000000413107825 */ /* 0x010fe200078e0010 */
[----:B0-----:R-:W-:Y:S06]  /*01d0*/  @!P1 BRA `(.L_x_10) ;  /* 0x0000000400f49947 */ /* 0x001fec0003800000 */
[----:B------:R-:W-:-:S04]  /*01e0*/  LOP3.LUT R19, R0, 0x7ffffff8, RZ, 0xc0, !PT ;  /* 0x7ffffff800137812 */ /* 0x000fc800078ec0ff */
[----:B------:R-:W-:-:S07]  /*01f0*/  IADD3 R19, PT, PT, -R19, RZ, RZ ;  /* 0x000000ff13137210 */ /* 0x000fce0007ffe1ff */
.L_x_11:
[----:B0-----:R-:W2:Y:S04]  /*0200*/  LDG.E R23, desc[UR4][R10.64] ;  /* 0x000000040a177981 */ /* 0x001ea8000c1e1900 */
[----:B------:R-:W3:Y:S04]  /*0210*/  LDG.E R25, desc[UR4][R8.64] ;  /* 0x0000000408197981 */ /* 0x000ee8000c1e1900 */
[----:B------:R-:W4:Y:S04]  /*0220*/  LDG.E R26, desc[UR4][R6.64] ;  /* 0x00000004061a7981 */ /* 0x000f28000c1e1900 */
[----:B------:R-:W5:Y:S04]  /*0230*/  LDG.E R22, desc[UR4][R4.64] ;  /* 0x0000000404167981 */ /* 0x000f68000c1e1900 */
[----:B------:R-:W5:Y:S01]  /*0240*/  LDG.E R21, desc[UR4][R2.64] ;  /* 0x0000000402157981 */ /* 0x000f62000c1e1900 */
[----:B--2---:R-:W-:-:S03]  /*0250*/  FADD R24, R18, R23 ;  /* 0x0000001712187221 */ /* 0x004fc60000000000 */
[----:B------:R-:W2:Y:S01]  /*0260*/  LDG.E R23, desc[UR4][R12.64] ;  /* 0x000000040c177981 */ /* 0x000ea2000c1e1900 */
[----:B---3--:R-:W-:-:S03]  /*0270*/  FADD R25, R24, R25 ;  /* 0x0000001918197221 */ /* 0x008fc60000000000 */
[----:B------:R-:W3:Y:S01]  /*0280*/  LDG.E R24, desc[UR4][R14.64] ;  /* 0x000000040e187981 */ /* 0x000ee2000c1e1900 */
[----:B----4-:R-:W-:-:S04]  /*0290*/  FADD R25, R25, R26 ;  /* 0x0000001a19197221 */ /* 0x010fc80000000000 */
[----:B-----5:R-:W-:-:S04]  /*02a0*/  FADD R22, R25, R22 ;  /* 0x0000001619167221 */ /* 0x020fc80000000000 */
[----:B------:R-:W-:-:S04]  /*02b0*/  FADD R22, R22, R21 ;  /* 0x0000001516167221 */ /* 0x000fc80000000000 */
[----:B--2---:R-:W-:-:S04]  /*02c0*/  FADD R23, R22, R23 ;  /* 0x0000001716177221 */ /* 0x004fc80000000000 */
[----:B---3--:R-:W-:-:S05]  /*02d0*/  FADD R25, R23, R24 ;  /* 0x0000001817197221 */ /* 0x008fca0000000000 */
[----:B------:R0:W-:Y:S04]  /*02e0*/  STG.E desc[UR4][R16.64], R25 ;  /* 0x0000001910007986 */ /* 0x0001e8000c101904 */
[----:B------:R-:W2:Y:S04]  /*02f0*/  LDG.E R23, desc[UR4][R10.64] ;  /* 0x000000040a177981 */ /* 0x000ea8000c1e1900 */
[----:B------:R-:W3:Y:S04]  /*0300*/  LDG.E R27, desc[UR4][R8.64] ;  /* 0x00000004081b7981 */ /* 0x000ee8000c1e1900 */
[----:B------:R-:W4:Y:S04]  /*0310*/  LDG.E R26, desc[UR4][R6.64] ;  /* 0x00000004061a7981 */ /* 0x000f28000c1e1900 */
[----:B------:R-:W5:Y:S04]  /*0320*/  LDG.E R22, desc[UR4][R4.64] ;  /* 0x0000000404167981 */ /* 0x000f68000c1e1900 */
[----:B------:R-:W5:Y:S01]  /*0330*/  LDG.E R21, desc[UR4][R2.64] ;  /* 0x0000000402157981 */ /* 0x000f62000c1e1900 */
[----:B--2---:R-:W-:-:S03]  /*0340*/  FADD R24, R18, R23 ;  /* 0x0000001712187221 */ /* 0x004fc60000000000 */
[----:B------:R-:W2:Y:S01]  /*0350*/  LDG.E R23, desc[UR4][R12.64] ;  /* 0x000000040c177981 */ /* 0x000ea2000c1e1900 */
[----:B---3--:R-:W-:-:S03]  /*0360*/  FADD R27, R24, R27 ;  /* 0x0000001b181b7221 */ /* 0x008fc60000000000 */
[----:B------:R-:W0:Y:S01]  /*0370*/  LDG.E R24, desc[UR4][R14.64] ;  /* 0x000000040e187981 */ /* 0x000e22000c1e1900 */
[----:B----4-:R-:W-:-:S04]  /*0380*/  FADD R27, R27, R26 ;  /* 0x0000001a1b1b7221 */ /* 0x010fc80000000000 */
[----:B-----5:R-:W-:-:S04]  /*0390*/  FADD R22, R27, R22 ;  /* 0x000000161b167221 */ /* 0x020fc80000000000 */
[----:B------:R-:W-:-:S04]  /*03a0*/  FADD R22, R22, R21 ;  /* 0x0000001516167221 */ /* 0x000fc80000000000 */
[----:B--2---:R-:W-:-:S04]  /*03b0*/  FADD R23, R22, R23 ;  /* 0x0000001716177221 */ /* 0x004fc80000000000 */
[----:B0-----:R-:W-:-:S05]  /*03c0*/  FADD R25, R23, R24 ;  /* 0x0000001817197221 */ /* 0x001fca0000000000 */
        /* <DEDUP_REMOVED lines=85> */
[----:B------:R-:W-:Y:S01]  /*0920*/  IADD3 R19, PT, PT, R19, 0x8, RZ ;  /* 0x0000000813137810 */ /* 0x000fe20007ffe0ff */
[----:B----4-:R-:W-:-:S03]  /*0930*/  FADD R27, R27, R26 ;  /* 0x0000001a1b1b7221 */ /* 0x010fc60000000000 */
[----:B------:R-:W-:Y:S01]  /*0940*/  ISETP.NE.AND P1, PT, R19, RZ, PT ;  /* 0x000000ff1300720c */ /* 0x000fe20003f25270 */
[----:B-----5:R-:W-:-:S04]  /*0950*/  FADD R22, R27, R22 ;  /* 0x000000161b167221 */ /* 0x020fc80000000000 */
[----:B------:R-:W-:-:S04]  /*0960*/  FADD R22, R22, R21 ;  /* 0x0000001516167221 */ /* 0x000fc80000000000 */
[----:B--2---:R-:W-:-:S04]  /*0970*/  FADD R23, R22, R23 ;  /* 0x0000001716177221 */ /* 0x004fc80000000000 */
[----:B---3--:R-:W-:-:S05]  /*0980*/  FADD R23, R23, R24 ;  /* 0x0000001817177221 */ /* 0x008fca0000000000 */
[----:B------:R0:W-:Y:S01]  /*0990*/  STG.E desc[UR4][R16.64], R23 ;  /* 0x0000001710007986 */ /* 0x0001e2000c101904 */
[----:B------:R-:W-:Y:S05]  /*09a0*/  @P1 BRA `(.L_x_11) ;  /* 0xfffffff800141947 */ /* 0x000fea000383ffff */
.L_x_10:
[----:B------:R-:W-:Y:S05]  /*09b0*/  @!P0 EXIT ;  /* 0x000000000000894d */ /* 0x000fea0003800000 */
[----:B------:R-:W-:Y:S02]  /*09c0*/  ISETP.GE.U32.AND P0, PT, R20, 0x4, PT ;  /* 0x000000041400780c */ /* 0x000fe40003f06070 */
[----:B------:R-:W-:-:S04]  /*09d0*/  LOP3.LUT R22, R0, 0x3, RZ, 0xc0, !PT ;  /* 0x0000000300167812 */ /* 0x000fc800078ec0ff */
[----:B------:R-:W-:-:S07]  /*09e0*/  ISETP.NE.AND P1, PT, R22, RZ, PT ;  /* 0x000000ff1600720c */ /* 0x000fce0003f25270 */
[----:B------:R-:W-:Y:S06]  /*09f0*/  @!P0 BRA `(.L_x_12) ;  /* 0x0000000000f08947 */ /* 0x000fec0003800000 */
[----:B0-----:R-:W2:Y:S04]  /*0a00*/  LDG.E R23, desc[UR4][R10.64] ;  /* 0x000000040a177981 */ /* 0x001ea8000c1e1900 */
[----:B------:R-:W3:Y:S04]  /*0a10*/  LDG.E R24, desc[UR4][R8.64] ;  /* 0x0000000408187981 */ /* 0x000ee8000c1e1900 */
[----:B------:R-:W4:Y:S04]  /*0a20*/  LDG.E R26, desc[UR4][R6.64] ;  /* 0x00000004061a7981 */ /* 0x000f28000c1e1900 */
[----:B------:R-:W5:Y:S04]  /*0a30*/  LDG.E R28, desc[UR4][R4.64] ;  /* 0x00000004041c7981 */ /* 0x000f68000c1e1900 */
[----:B------:R-:W5:Y:S04]  /*0a40*/  LDG.E R21, desc[UR4][R2.64] ;  /* 0x0000000402157981 */ /* 0x000f68000c1e1900 */
[----:B------:R-:W5:Y:S04]  /*0a50*/  LDG.E R20, desc[UR4][R12.64] ;  /* 0x000000040c147981 */ /* 0x000f68000c1e1900 */
[----:B------:R-:W5:Y:S01]  /*0a60*/  LDG.E R19, desc[UR4][R14.64] ;  /* 0x000000040e137981 */ /* 0x000f62000c1e1900 */
[----:B--2---:R-:W-:-:S04]  /*0a70*/  FADD R23, R18, R23 ;  /* 0x0000001712177221 */ /* 0x004fc80000000000 */
[----:B---3--:R-:W-:-:S04]  /*0a80*/  FADD R23, R23, R24 ;  /* 0x0000001817177221 */ /* 0x008fc80000000000 */
[----:B----4-:R-:W-:-:S04]  /*0a90*/  FADD R23, R23, R26 ;  /* 0x0000001a17177221 */ /* 0x010fc80000000000 */
[----:B-----5:R-:W-:-:S04]  /*0aa0*/  FADD R28, R23, R28 ;  /* 0x0000001c171c7221 */ /* 0x020fc80000000000 */
[----:B------:R-:W-:-:S04]  /*0ab0*/  FADD R21, R28, R21 ;  /* 0x000000151c157221 */ /* 0x000fc80000000000 */
[----:B------:R-:W-:-:S04]  /*0ac0*/  FADD R20, R21, R20 ;  /* 0x0000001415147221 */ /* 0x000fc80000000000 */
[----:B------:R-:W-:-:S05]  /*0ad0*/  FADD R23, R20, R19 ;  /* 0x0000001314177221 */ /* 0x000fca0000000000 */
[----:B------:R0:W-:Y:S04]  /*0ae0*/  STG.E desc[UR4][R16.64], R23 ;  /* 0x0000001710007986 */ /* 0x0001e8000c101904 */
[----:B------:R-:W2:Y:S04]  /*0af0*/  LDG.E R25, desc[UR4][R10.64] ;  /* 0x000000040a197981 */ /* 0x000ea8000c1e1900 */
[----:B------:R-:W3:Y:S04]  /*0b00*/  LDG.E R24, desc[UR4][R8.64] ;  /* 0x0000000408187981 */ /* 0x000ee8000c1e1900 */
[----:B------:R-:W4:Y:S04]  /*0b10*/  LDG.E R27, desc[UR4][R6.64] ;  /* 0x00000004061b7981 */ /* 0x000f28000c1e1900 */
[----:B------:R-:W5:Y:S04]  /*0b20*/  LDG.E R29, desc[UR4][R4.64] ;  /* 0x00000004041d7981 */ /* 0x000f68000c1e1900 */
[----:B------:R-:W5:Y:S04]  /*0b30*/  LDG.E R21, desc[UR4][R2.64] ;  /* 0x0000000402157981 */ /* 0x000f68000c1e1900 */
[----:B------:R-:W5:Y:S04]  /*0b40*/  LDG.E R20, desc[UR4][R12.64] ;  /* 0x000000040c147981 */ /* 0x000f68000c1e1900 */
[----:B------:R-:W0:Y:S01]  /*0b50*/  LDG.E R19, desc[UR4][R14.64] ;  /* 0x000000040e137981 */ /* 0x000e22000c1e1900 */
[----:B--2---:R-:W-:-:S04]  /*0b60*/  FADD R25, R18, R25 ;  /* 0x0000001912197221 */ /* 0x004fc80000000000 */
[----:B---3--:R-:W-:-:S04]  /*0b70*/  FADD R24, R25, R24 ;  /* 0x0000001819187221 */ /* 0x008fc80000000000 */
[----:B----4-:R-:W-:-:S04]  /*0b80*/  FADD R24, R24, R27 ;  /* 0x0000001b18187221 */ /* 0x010fc80000000000 */
[----:B-----5:R-:W-:-:S04]  /*0b90*/  FADD R24, R24, R29 ;  /* 0x0000001d18187221 */ /* 0x020fc80000000000 */
[----:B------:R-:W-:-:S04]  /*0ba0*/  FADD R21, R24, R21 ;  /* 0x0000001518157221 */ /* 0x000fc80000000000 */
[----:B------:R-:W-:-:S04]  /*0bb0*/  FADD R20, R21, R20 ;  /* 0x0000001415147221 */ /* 0x000fc80000000000 */
[----:B0-----:R-:W-:-:S05]  /*0bc0*/  FADD R23, R20, R19 ;  /* 0x0000001314177221 */ /* 0x001fca0000000000 */
        /* <DEDUP_REMOVED lines=30> */
[----:B------:R1:W-:Y:S02]  /*0db0*/  STG.E desc[UR4][R16.64], R19 ;  /* 0x0000001310007986 */ /* 0x0003e4000c101904 */
.L_x_12:
[----:B------:R-:W-:Y:S05]  /*0dc0*/  @!P1 EXIT ;  /* 0x000000000000994d */ /* 0x000fea0003800000 */
[----:B------:R-:W-:Y:S02]  /*0dd0*/  ISETP.NE.AND P0, PT, R22, 0x1, PT ;  /* 0x000000011600780c */ /* 0x000fe40003f05270 */
[----:B------:R-:W-:-:S04]  /*0de0*/  LOP3.LUT R0, R0, 0x1, RZ, 0xc0, !PT ;  /* 0x0000000100007812 */ /* 0x000fc800078ec0ff */
[----:B------:R-:W-:-:S07]  /*0df0*/  ISETP.NE.U32.AND P1, PT, R0, 0x1, PT ;  /* 0x000000010000780c */ /* 0x000fce0003f25070 */
[----:B------:R-:W-:Y:S06]  /*0e00*/  @!P0 BRA `(.L_x_13) ;  /* 0x0000000000788947 */ /* 0x000fec0003800000 */
[----:B-1----:R-:W2:Y:S04]  /*0e10*/  LDG.E R19, desc[UR4][R10.64] ;  /* 0x000000040a137981 */ /* 0x002ea8000c1e1900 */
        /* <DEDUP_REMOVED lines=14> */
[----:B------:R-:W3:Y:S04]  /*0f00*/  LDG.E R21, desc[UR4][R10.64] ;  /* 0x000000040a157981 */ /* 0x000ee8000c1e1900 */
[----:B------:R-:W4:Y:S04]  /*0f10*/  LDG.E R20, desc[UR4][R8.64] ;  /* 0x0000000408147981 */ /* 0x000f28000c1e1900 */
[----:B0-----:R-:W5:Y:S04]  /*0f20*/  LDG.E R23, desc[UR4][R6.64] ;  /* 0x0000000406177981 */ /* 0x001f68000c1e1900 */
        /* <DEDUP_REMOVED lines=10> */
[----:B------:R-:W-:-:S05]  /*0fd0*/  FADD R29, R29, R0 ;  /* 0x000000001d1d7221 */ /* 0x000fca0000000000 */
[----:B------:R2:W-:Y:S02]  /*0fe0*/  STG.E desc[UR4][R16.64], R29 ;  /* 0x0000001d10007986 */ /* 0x0005e4000c101904 */
.L_x_13:
[----:B------:R-:W-:Y:S05]  /*0ff0*/  @P1 EXIT ;  /* 0x000000000000194d */ /* 0x000fea0003800000 */
        /* <DEDUP_REMOVED lines=14> */
[----:B------:R-:W-:Y:S01]  /*10e0*/  STG.E desc[UR4][R16.64], R7 ;  /* 0x0000000710007986 */ /* 0x000fe2000c101904 */
[----:B------:R-:W-:Y:S05]  /*10f0*/  EXIT ;  /* 0x000000000000794d */ /* 0x000fea0003800000 */
.L_x_14:
        /* <DEDUP_REMOVED lines=16> */
.L_x_53:


//--------------------- .text.mem7                --------------------------
	.section	.text.mem7,"ax",@progbits
	.align	128
        .global         mem7
        .type           mem7,@function
        .size           mem7,(.L_x_54 - mem7)
        .other          mem7,@"STO_CUDA_ENTRY STV_DEFAULT"
mem7:
.text.mem7:
        /* <DEDUP_REMOVED lines=22> */
[----:B----4-:R-:W-:-:S04]  /*0160*/  IMAD.WIDE.U32 R8, R15, 0x4, R8 ;  /* 0x000000040f087825 */ /* 0x010fc800078e0008 */
[----:B-1----:R-:W-:-:S04]  /*0170*/  IMAD.WIDE.U32 R16, R15, 0x4, R16 ;  /* 0x000000040f107825 */ /* 0x002fc800078e0010 */
[----:B--2---:R-:W-:-:S04]  /*0180*/  IMAD.WIDE.U32 R12, R15, 0x4, R12 ;  /* 0x000000040f0c7825 */ /* 0x004fc800078e000c */
[----:B---3--:R-:W-:Y:S01]  /*0190*/  IMAD.WIDE.U32 R10, R15, 0x4, R10 ;  /* 0x000000040f0a7825 */ /* 0x008fe200078e000a */
[----:B------:R-:W-:Y:S01]  /*01a0*/  I2FP.F32.U32 R15, R15 ;  /* 0x0000000f000f7245 */ /* 0x000fe20000201000 */
[----:B0-----:R-:W-:Y:S06]  /*01b0*/  @!P1 BRA `(.L_x_15) ;  /* 0x0000000400b49947 */ /* 0x001fec0003800000 */
[----:B------:R-:W-:-:S04]  /*01c0*/  LOP3.LUT R14, R0, 0x7ffffff8, RZ, 0xc0, !PT ;  /* 0x7ffffff8000e7812 */ /* 0x000fc800078ec0ff */
[----:B------:R-:W-:-:S07]  /*01d0*/  IADD3 R14, PT, PT, -R14, RZ, RZ ;  /* 0x000000ff0e0e7210 */ /* 0x000fce0007ffe1ff */
.L_x_16:
[----:B------:R-:W2:Y:S04]  /*01e0*/  LDG.E R20, desc[UR4][R6.64] ;  /* 0x0000000406147981 */ /* 0x000ea8000c1e1900 */
[----:B0-----:R-:W3:Y:S04]  /*01f0*/  LDG.E R19, desc[UR4][R4.64] ;  /* 0x0000000404137981 */ /* 0x001ee8000c1e1900 */
[----:B------:R-:W4:Y:S04]  /*0200*/  LDG.E R22, desc[UR4][R2.64] ;  /* 0x0000000402167981 */ /* 0x000f28000c1e1900 */
        /* <DEDUP_REMOVED lines=41> */
[----:B-1----:R-:W5:Y:S01]  /*04a0*/  LDG.E R29, desc[UR4][R12.64] ;  /* 0x000000040c1d7981 */ /* 0x002f62000c1e1900 */
        /* <DEDUP_REMOVED lines=52> */
[----:B------:R-:W-:-:S04]  /*07f0*/  IADD3 R14, PT, PT, R14, 0x8, RZ ;  /* 0x000000080e0e7810 */ /* 0x000fc80007ffe0ff */
[----:B------:R-:W-:Y:S01]  /*0800*/  ISETP.NE.AND P1, PT, R14, RZ, PT ;  /* 0x000000ff0e00720c */ /* 0x000fe20003f25270 */
[----:B--2---:R-:W-:-:S04]  /*0810*/  FADD R20, R15, R20 ;  /* 0x000000140f147221 */ /* 0x004fc80000000000 */
[----:B---3--:R-:W-:-:S04]  /*0820*/  FADD R20, R20, R21 ;  /* 0x0000001514147221 */ /* 0x008fc80000000000 */
[----:B----4-:R-:W-:-:S04]  /*0830*/  FADD R20, R20, R23 ;  /* 0x0000001714147221 */ /* 0x010fc80000000000 */
[----:B-----5:R-:W-:-:S04]  /*0840*/  FADD R20, R20, R25 ;  /* 0x0000001914147221 */ /* 0x020fc80000000000 */
[----:B------:R-:W-:-:S04]  /*0850*/  FADD R20, R20, R27 ;  /* 0x0000001b14147221 */ /* 0x000fc80000000000 */
[----:B------:R-:W-:-:S05]  /*0860*/  FADD R29, R20, R29 ;  /* 0x0000001d141d7221 */ /* 0x000fca0000000000 */
[----:B------:R0:W-:Y:S01]  /*0870*/  STG.E desc[UR4][R10.64], R29 ;  /* 0x0000001d0a007986 */ /* 0x0001e2000c101904 */
[----:B------:R-:W-:Y:S05]  /*0880*/  @P1 BRA `(.L_x_16) ;  /* 0xfffffff800541947 */ /* 0x000fea000383ffff */
.L_x_15:
[----:B------:R-:W-:Y:S05]  /*0890*/  @!P0 EXIT ;  /* 0x000000000000894d */ /* 0x000fea0003800000 */
[----:B------:R-:W-:Y:S02]  /*08a0*/  ISETP.GE.U32.AND P0, PT, R18, 0x4, PT ;  /* 0x000000041200780c */ /* 0x000fe40003f06070 */
[----:B------:R-:W-:-:S04]  /*08b0*/  LOP3.LUT R20, R0, 0x3, RZ, 0xc0, !PT ;  /* 0x0000000300147812 */ /* 0x000fc800078ec0ff */
[----:B------:R-:W-:-:S07]  /*08c0*/  ISETP.NE.AND P1, PT, R20, RZ, PT ;  /* 0x000000ff1400720c */ /* 0x000fce0003f25270 */
[----:B------:R-:W-:Y:S06]  /*08d0*/  @!P0 BRA `(.L_x_17) ;  /* 0x0000000000d08947 */ /* 0x000fec0003800000 */
        /* <DEDUP_REMOVED lines=33> */
[----:B---3--:R-:W-:-:S04]  /*0af0*/  FADD R14, R14, R19 ;  /* 0x000000130e0e7221 */ /* 0x008fc80000000000 */
[----:B----4-:R-:W-:-:S04]  /*0b00*/  FADD R14, R14, R21 ;  /* 0x000000150e0e7221 */ /* 0x010fc80000000000 */
[----:B-----5:R-:W-:-:S04]  /*0b10*/  FADD R14, R14, R23 ;  /* 0x000000170e0e7221 */ /* 0x020fc80000000000 */
[----:B------:R-:W-:-:S04]  /*0b20*/  FADD R14, R14, R25 ;  /* 0x000000190e0e7221 */ /* 0x000fc80000000000 */
[----:B------:R-:W-:-:S05]  /*0b30*/  FADD R27, R14, R27 ;  /* 0x0000001b0e1b7221 */ /* 0x000fca0000000000 */
[----:B------:R2:W-:Y:S04]  /*0b40*/  STG.E desc[UR4][R10.64], R27 ;  /* 0x0000001b0a007986 */ /* 0x0005e8000c101904 */
[----:B------:R-:W3:Y:S04]  /*0b50*/  LDG.E R14, desc[UR4][R6.64] ;  /* 0x00000004060e7981 */ /* 0x000ee8000c1e1900 */
[----:B------:R-:W4:Y:S04]  /*0b60*/  LDG.E R19, desc[UR4][R4.64] ;  /* 0x0000000404137981 */ /* 0x000f28000c1e1900 */
[----:B------:R-:W5:Y:S04]  /*0b70*/  LDG.E R21, desc[UR4][R2.64] ;  /* 0x0000000402157981 */ /* 0x000f68000c1e1900 */
[----:B------:R-:W2:Y:S04]  /*0b80*/  LDG.E R23, desc[UR4][R8.64] ;  /* 0x0000000408177981 */ /* 0x000ea8000c1e1900 */
[----:B------:R-:W2:Y:S04]  /*0b90*/  LDG.E R25, desc[UR4][R16.64] ;  /* 0x0000000410197981 */ /* 0x000ea8000c1e1900 */
[----:B-1----:R-:W2:Y:S01]  /*0ba0*/  LDG.E R29, desc[UR4][R12.64] ;  /* 0x000000040c1d7981 */ /* 0x002ea2000c1e1900 */
[----:B---3--:R-:W-:-:S04]  /*0bb0*/  FADD R14, R15, R14 ;  /* 0x0000000e0f0e7221 */ /* 0x008fc80000000000 */
[----:B----4-:R-:W-:-:S04]  /*0bc0*/  FADD R14, R14, R19 ;  /* 0x000000130e0e7221 */ /* 0x010fc80000000000 */
[----:B-----5:R-:W-:-:S04]  /*0bd0*/  FADD R14, R14, R21 ;  /* 0x000000150e0e7221 */ /* 0x020fc80000000000 */
[----:B--2---:R-:W-:-:S04]  /*0be0*/  FADD R14, R14, R23 ;  /* 0x000000170e0e7221 */ /* 0x004fc80000000000 */
[----:B------:R-:W-:-:S04]  /*0bf0*/  FADD R14, R14, R25 ;  /* 0x000000190e0e7221 */ /* 0x000fc80000000000 */
[----:B------:R-:W-:-:S05]  /*0c00*/  FADD R29, R14, R29 ;  /* 0x0000001d0e1d7221 */ /* 0x000fca0000000000 */
[----:B------:R1:W-:Y:S02]  /*0c10*/  STG.E desc[UR4][R10.64], R29 ;  /* 0x0000001d0a007986 */ /* 0x0003e4000c101904 */
.L_x_17:
[----:B------:R-:W-:Y:S05]  /*0c20*/  @!P1 EXIT ;  /* 0x000000000000994d */ /* 0x000fea0003800000 */
[----:B------:R-:W-:Y:S02]  /*0c30*/  ISETP.NE.AND P0, PT, R20, 0x1, PT ;  /* 0x000000011400780c */ /* 0x000fe40003f05270 */
[----:B------:R-:W-:-:S04]  /*0c40*/  LOP3.LUT R0, R0, 0x1, RZ, 0xc0, !PT ;  /* 0x0000000100007812 */ /* 0x000fc800078ec0ff */
[----:B------:R-:W-:-:S07]  /*0c50*/  ISETP.NE.U32.AND P1, PT, R0, 0x1, PT ;  /* 0x000000010000780c */ /* 0x000fce0003f25070 */
        /* <DEDUP_REMOVED lines=27> */
.L_x_18:
[----:B------:R-:W-:Y:S05]  /*0e10*/  @P1 EXIT ;  /* 0x000000000000194d */ /* 0x000fea0003800000 */
[----:B------:R-:W3:Y:S04]  /*0e20*/  LDG.E R6, desc[UR4][R6.64] ;  /* 0x0000000406067981 */ /* 0x000ee8000c1e1900 */
[----:B------:R-:W4:Y:S04]  /*0e30*/  LDG.E R4, desc[UR4][R4.64] ;  /* 0x0000000404047981 */ /* 0x000f28000c1e1900 */
[----:B------:R-:W5:Y:S04]  /*0e40*/  LDG.E R2, desc[UR4][R2.64] ;  /* 0x0000000402027981 */ /* 0x000f68000c1e1900 */
        /* <DEDUP_REMOVED lines=8> */
[----:B------:R-:W-:-:S05]  /*0ed0*/  FADD R15, R15, R12 ;  /* 0x0000000c0f0f7221 */ /* 0x000fca0000000000 */
[----:B------:R-:W-:Y:S01]  /*0ee0*/  STG.E desc[UR4][R10.64], R15 ;  /* 0x0000000f0a007986 */ /* 0x000fe2000c101904 */
[----:B------:R-:W-:Y:S05]  /*0ef0*/  EXIT ;  /* 0x000000000000794d */ /* 0x000fea0003800000 */
.L_x_19:
        /* <DEDUP_REMOVED lines=16> */
.L_x_54:


//--------------------- .text.mem6                --------------------------
	.section	.text.mem6,"ax",@progbits
	.align	128
        .global         mem6
        .type           mem6,@function
        .size           mem6,(.L_x_55 - mem6)
        .other          mem6,@"STO_CUDA_ENTRY STV_DEFAULT"
mem6:
.text.mem6:
        /* <DEDUP_REMOVED lines=25> */
[----:B0-----:R-:W-:Y:S06]  /*0190*/  @!P1 BRA `(.L_x_20) ;  /* 0x0000000400749947 */ /* 0x001fec0003800000 */
[----:B------:R-:W-:-:S04]  /*01a0*/  LOP3.LUT R15, R0, 0x7ffffff8, RZ, 0xc0, !PT ;  /* 0x7ffffff8000f7812 */ /* 0x000fc800078ec0ff */
[----:B------:R-:W-:-:S07]  /*01b0*/  IADD3 R15, PT, PT, -R15, RZ, RZ ;  /* 0x000000ff0f0f7210 */ /* 0x000fce0007ffe1ff */
.L_x_21:
[----:B0-----:R-:W2:Y:S04]  /*01c0*/  LDG.E R17, desc[UR4][R2.64] ;  /* 0x0000000402117981 */ /* 0x001ea8000c1e1900 */
[----:B------:R-:W3:Y:S04]  /*01d0*/  LDG.E R18, desc[UR4][R4.64] ;  /* 0x0000000404127981 */ /* 0x000ee8000c1e1900 */
[----:B------:R-:W4:Y:S04]  /*01e0*/  LDG.E R20, desc[UR4][R6.64] ;  /* 0x0000000406147981 */ /* 0x000f28000c1e1900 */
[----:B------:R-:W5:Y:S04]  /*01f0*/  LDG.E R22, desc[UR4][R8.64] ;  /* 0x0000000408167981 */ /* 0x000f68000c1e1900 */
[----:B------:R-:W5:Y:S01]  /*0200*/  LDG.E R24, desc[UR4][R10.64] ;  /* 0x000000040a187981 */ /* 0x000f62000c1e1900 */
[----:B--2---:R-:W-:-:S04]  /*0210*/  FADD R17, R14, R17 ;  /* 0x000000110e117221 */ /* 0x004fc80000000000 */
[----:B---3--:R-:W-:-:S04]  /*0220*/  FADD R17, R17, R18 ;  /* 0x0000001211117221 */ /* 0x008fc80000000000 */
[----:B----4-:R-:W-:-:S04]  /*0230*/  FADD R17, R17, R20 ;  /* 0x0000001411117221 */ /* 0x010fc80000000000 */
[----:B-----5:R-:W-:-:S04]  /*0240*/  FADD R17, R17, R22 ;  /* 0x0000001611117221 */ /* 0x020fc80000000000 */
[----:B------:R-:W-:-:S05]  /*0250*/  FADD R17, R17, R24 ;  /* 0x0000001811117221 */ /* 0x000fca0000000000 */
[----:B------:R0:W-:Y:S04]  /*0260*/  STG.E desc[UR4][R12.64], R17 ;  /* 0x000000110c007986 */ /* 0x0001e8000c101904 */
[----:B------:R-:W2:Y:S04]  /*0270*/  LDG.E R19, desc[UR4][R2.64] ;  /* 0x0000000402137981 */ /* 0x000ea8000c1e1900 */
        /* <DEDUP_REMOVED lines=25> */
[----:B-1----:R-:W5:Y:S01]  /*0410*/  LDG.E R25, desc[UR4][R10.64] ;  /* 0x000000040a197981 */ /* 0x002f62000c1e1900 */
        /* <DEDUP_REMOVED lines=50> */
[----:B------:R-:W-:-:S05]  /*0740*/  FADD R25, R18, R25 ;  /* 0x0000001912197221 */ /* 0x000fca0000000000 */
[----:B------:R0:W-:Y:S01]  /*0750*/  STG.E desc[UR4][R12.64], R25 ;  /* 0x000000190c007986 */ /* 0x0001e2000c101904 */
[----:B------:R-:W-:Y:S05]  /*0760*/  @P1 BRA `(.L_x_21) ;  /* 0xfffffff800941947 */ /* 0x000fea000383ffff */
.L_x_20:
[----:B------:R-:W-:Y:S05]  /*0770*/  @!P0 EXIT ;  /* 0x000000000000894d */ /* 0x000fea0003800000 */
[----:B------:R-:W-:Y:S02]  /*0780*/  ISETP.GE.U32.AND P0, PT, R16, 0x4, PT ;  /* 0x000000041000780c */ /* 0x000fe40003f06070 */
[----:B------:R-:W-:-:S04]  /*0790*/  LOP3.LUT R19, R0, 0x3, RZ, 0xc0, !PT ;  /* 0x0000000300137812 */ /* 0x000fc800078ec0ff */
[----:B------:R-:W-:-:S07]  /*07a0*/  ISETP.NE.AND P1, PT, R19, RZ, PT ;  /* 0x000000ff1300720c */ /* 0x000fce0003f25270 */
[----:B------:R-:W-:Y:S06]  /*07b0*/  @!P0 BRA `(.L_x_22) ;  /* 0x0000000000b08947 */ /* 0x000fec0003800000 */
        /* <DEDUP_REMOVED lines=22> */
[----:B-1----:R-:W2:Y:S04]  /*0920*/  LDG.E R15, desc[UR4][R2.64] ;  /* 0x00000004020f7981 */ /* 0x002ea8000c1e1900 */
        /* <DEDUP_REMOVED lines=14> */
[----:B0-----:R-:W5:Y:S01]  /*0a10*/  LDG.E R25, desc[UR4][R10.64] ;  /* 0x000000040a197981 */ /* 0x001f62000c1e1900 */
[----:B--2---:R-:W-:-:S04]  /*0a20*/  FADD R17, R14, R17 ;  /* 0x000000110e117221 */ /* 0x004fc80000000000 */
[----:B---3--:R-:W-:-:S04]  /*0a30*/  FADD R16, R17, R16 ;  /* 0x0000001011107221 */ /* 0x008fc80000000000 */
[----:B----4-:R-:W-:-:S04]  /*0a40*/  FADD R16, R16, R21 ;  /* 0x0000001510107221 */ /* 0x010fc80000000000 */
[----:B-----5:R-:W-:-:S04]  /*0a50*/  FADD R16, R16, R23 ;  /* 0x0000001710107221 */ /* 0x020fc80000000000 */
[----:B------:R-:W-:-:S05]  /*0a60*/  FADD R25, R16, R25 ;  /* 0x0000001910197221 */ /* 0x000fca0000000000 */
[----:B------:R1:W-:Y:S02]  /*0a70*/  STG.E desc[UR4][R12.64], R25 ;  /* 0x000000190c007986 */ /* 0x0003e4000c101904 */
.L_x_22:
[----:B------:R-:W-:Y:S05]  /*0a80*/  @!P1 EXIT ;  /* 0x000000000000994d */ /* 0x000fea0003800000 */
[----:B------:R-:W-:Y:S02]  /*0a90*/  ISETP.NE.AND P0, PT, R19, 0x1, PT ;  /* 0x000000011300780c */ /* 0x000fe40003f05270 */
[----:B------:R-:W-:-:S04]  /*0aa0*/  LOP3.LUT R0, R0, 0x1, RZ, 0xc0, !PT ;  /* 0x0000000100007812 */ /* 0x000fc800078ec0ff */
[----:B------:R-:W-:-:S07]  /*0ab0*/  ISETP.NE.U32.AND P1, PT, R0, 0x1, PT ;  /* 0x000000010000780c */ /* 0x000fce0003f25070 */
[----:B------:R-:W-:Y:S06]  /*0ac0*/  @!P0 BRA `(.L_x_23) ;  /* 0x0000000000588947 */ /* 0x000fec0003800000 */
[----:B-1----:R-:W2:Y:S04]  /*0ad0*/  LDG.E R15, desc[UR4][R2.64] ;  /* 0x00000004020f7981 */ /* 0x002ea8000c1e1900 */
[----:B------:R-:W3:Y:S04]  /*0ae0*/  LDG.E R0, desc[UR4][R4.64] ;  /* 0x0000000404007981 */ /* 0x000ee8000c1e1900 */
[----:B0-----:R-:W4:Y:S04]  /*0af0*/  LDG.E R17, desc[UR4][R6.64] ;  /* 0x0000000406117981 */ /* 0x001f28000c1e1900 */
        /* <DEDUP_REMOVED lines=8> */
[----:B------:R-:W3:Y:S04]  /*0b80*/  LDG.E R15, desc[UR4][R2.64] ;  /* 0x00000004020f7981 */ /* 0x000ee8000c1e1900 */
[----:B------:R-:W4:Y:S04]  /*0b90*/  LDG.E R0, desc[UR4][R4.64] ;  /* 0x0000000404007981 */ /* 0x000f28000c1e1900 */
[----:B------:R-:W5:Y:S04]  /*0ba0*/  LDG.E R17, desc[UR4][R6.64] ;  /* 0x0000000406117981 */ /* 0x000f68000c1e1900 */
[----:B------:R-:W2:Y:S04]  /*0bb0*/  LDG.E R19, desc[UR4][R8.64] ;  /* 0x0000000408137981 */ /* 0x000ea8000c1e1900 */
[----:B------:R-:W2:Y:S01]  /*0bc0*/  LDG.E R23, desc[UR4][R10.64] ;  /* 0x000000040a177981 */ /* 0x000ea2000c1e1900 */
[----:B---3--:R-:W-:-:S04]  /*0bd0*/  FADD R15, R14, R15 ;  /* 0x0000000f0e0f7221 */ /* 0x008fc80000000000 */
[----:B----4-:R-:W-:-:S04]  /*0be0*/  FADD R0, R15, R0 ;  /* 0x000000000f007221 */ /* 0x010fc80000000000 */
[----:B-----5:R-:W-:-:S04]  /*0bf0*/  FADD R0, R0, R17 ;  /* 0x0000001100007221 */ /* 0x020fc80000000000 */
[----:B--2---:R-:W-:-:S04]  /*0c00*/  FADD R0, R0, R19 ;  /* 0x0000001300007221 */ /* 0x004fc80000000000 */
[----:B------:R-:W-:-:S05]  /*0c10*/  FADD R23, R0, R23 ;  /* 0x0000001700177221 */ /* 0x000fca0000000000 */
[----:B------:R2:W-:Y:S02]  /*0c20*/  STG.E desc[UR4][R12.64], R23 ;  /* 0x000000170c007986 */ /* 0x0005e4000c101904 */
.L_x_23:
[----:B------:R-:W-:Y:S05]  /*0c30*/  @P1 EXIT ;  /* 0x000000000000194d */ /* 0x000fea0003800000 */
[----:B------:R-:W3:Y:S04]  /*0c40*/  LDG.E R3, desc[UR4][R2.64] ;  /* 0x0000000402037981 */ /* 0x000ee8000c1e1900 */
[----:B------:R-:W4:Y:S04]  /*0c50*/  LDG.E R5, desc[UR4][R4.64] ;  /* 0x0000000404057981 */ /* 0x000f28000c1e1900 */
[----:B------:R-:W5:Y:S04]  /*0c60*/  LDG.E R7, desc[UR4][R6.64] ;  /* 0x0000000406077981 */ /* 0x000f68000c1e1900 */
[----:B------:R-:W2:Y:S04]  /*0c70*/  LDG.E R9, desc[UR4][R8.64] ;  /* 0x0000000408097981 */ /* 0x000ea8000c1e1900 */
[----:B------:R-:W1:Y:S01]  /*0c80*/  LDG.E R11, desc[UR4][R10.64] ;  /* 0x000000040a0b7981 */ /* 0x000e62000c1e1900 */
[----:B---3--:R-:W-:-:S04]  /*0c90*/  FADD R14, R14, R3 ;  /* 0x000000030e0e7221 */ /* 0x008fc80000000000 */
[----:B----4-:R-:W-:-:S04]  /*0ca0*/  FADD R14, R14, R5 ;  /* 0x000000050e0e7221 */ /* 0x010fc80000000000 */
[----:B-----5:R-:W-:-:S04]  /*0cb0*/  FADD R14, R14, R7 ;  /* 0x000000070e0e7221 */ /* 0x020fc80000000000 */
[----:B--2---:R-:W-:-:S04]  /*0cc0*/  FADD R14, R14, R9 ;  /* 0x000000090e0e7221 */ /* 0x004fc80000000000 */
[----:B-1----:R-:W-:-:S05]  /*0cd0*/  FADD R15, R14, R11 ;  /* 0x0000000b0e0f7221 */ /* 0x002fca0000000000 */
[----:B------:R-:W-:Y:S01]  /*0ce0*/  STG.E desc[UR4][R12.64], R15 ;  /* 0x0000000f0c007986 */ /* 0x000fe2000c101904 */
[----:B------:R-:W-:Y:S05]  /*0cf0*/  EXIT ;  /* 0x000000000000794d */ /* 0x000fea0003800000 */
.L_x_24:
        /* <DEDUP_REMOVED lines=16> */
.L_x_55:


//--------------------- .text.mem5                --------------------------
	.section	.text.mem5,"ax",@progbits
	.align	128
        .global         mem5
        .type           mem5,@function
        .size           mem5,(.L_x_56 - mem5)
        .other          mem5,@"STO_CUDA_ENTRY STV_DEFAULT"
mem5:
.text.mem5:
        /* <DEDUP_REMOVED lines=19> */
[----:B--2---:R-:W-:-:S04]  /*0130*/  IMAD.WIDE.U32 R4, R13, 0x4, R4 ;  /* 0x000000040d047825 */ /* 0x004fc800078e0004 */
[----:B---3--:R-:W-:-:S04]  /*0140*/  IMAD.WIDE.U32 R6, R13, 0x4, R6 ;  /* 0x000000040d067825 */ /* 0x008fc800078e0006 */
[----:B----4-:R-:W-:-:S04]  /*0150*/  IMAD.WIDE.U32 R8, R13, 0x4, R8 ;  /* 0x000000040d087825 */ /* 0x010fc800078e0008 */
[----:B-1----:R-:W-:Y:S01]  /*0160*/  IMAD.WIDE.U32 R10, R13, 0x4, R10 ;  /* 0x000000040d0a7825 */ /* 0x002fe200078e000a */
[----:B0-----:R-:W-:Y:S06]  /*0170*/  @!P1 BRA `(.L_x_25) ;  /* 0x0000000800549947 */ /* 0x001fec0003800000 */
[----:B------:R-:W-:-:S04]  /*0180*/  LOP3.LUT R13, R0, 0x7ffffff0, RZ, 0xc0, !PT ;  /* 0x7ffffff0000d7812 */ /* 0x000fc800078ec0ff */
[----:B------:R-:W-:-:S07]  /*0190*/  IADD3 R13, PT, PT, -R13, RZ, RZ ;  /* 0x000000ff0d0d7210 */ /* 0x000fce0007ffe1ff */
.L_x_26:
[----:B------:R-:W2:Y:S04]  /*01a0*/  LDG.E R15, desc[UR4][R2.64] ;  /* 0x00000004020f7981 */ /* 0x000ea8000c1e1900 */
[----:B------:R-:W3:Y:S04]  /*01b0*/  LDG.E R14, desc[UR4][R4.64] ;  /* 0x00000004040e7981 */ /* 0x000ee8000c1e1900 */
[----:B------:R-:W4:Y:S04]  /*01c0*/  LDG.E R17, desc[UR4][R6.64] ;  /* 0x0000000406117981 */ /* 0x000f28000c1e1900 */
[----:B0-----:R-:W5:Y:S01]  /*01d0*/  LDG.E R19, desc[UR4][R8.64] ;  /* 0x0000000408137981 */ /* 0x001f62000c1e1900 */
[----:B--2---:R-:W-:-:S04]  /*01e0*/  FADD R15, R12, R15 ;  /* 0x0000000f0c0f7221 */ /* 0x004fc80000000000 */
[----:B---3--:R-:W-:-:S04]  /*01f0*/  FADD R14, R15, R14 ;  /* 0x0000000e0f0e7221 */ /* 0x008fc80000000000 */
[----:B----4-:R-:W-:-:S04]  /*0200*/  FADD R14, R14, R17 ;  /* 0x000000110e0e7221 */ /* 0x010fc80000000000 */
[----:B-----5:R-:W-:-:S05]  /*0210*/  FADD R19, R14, R19 ;  /* 0x000000130e137221 */ /* 0x020fca0000000000 */
[----:B------:R0:W-:Y:S04]  /*0220*/  STG.E desc[UR4][R10.64], R19 ;  /* 0x000000130a007986 */ /* 0x0001e8000c101904 */
[----:B------:R-:W2:Y:S04]  /*0230*/  LDG.E R15, desc[UR4][R2.64] ;  /* 0x00000004020f7981 */ /* 0x000ea8000c1e1900 */
[----:B------:R-:W3:Y:S04]  /*0240*/  LDG.E R14, desc[UR4][R4.64] ;  /* 0x00000004040e7981 */ /* 0x000ee8000c1e1900 */
        /* <DEDUP_REMOVED lines=19> */
[----:B-1----:R-:W5:Y:S01]  /*0380*/  LDG.E R21, desc[UR4][R8.64] ;  /* 0x0000000408157981 */ /* 0x002f62000c1e1900 */
        /* <DEDUP_REMOVED lines=116> */
.L_x_25:
[----:B------:R-:W-:Y:S05]  /*0ad0*/  @!P0 EXIT ;  /* 0x000000000000894d */ /* 0x000fea0003800000 */
[----:B------:R-:W-:Y:S02]  /*0ae0*/  ISETP.GE.U32.AND P0, PT, R16, 0x8, PT ;  /* 0x000000081000780c */ /* 0x000fe40003f06070 */
[----:B0-----:R-:W-:-:S04]  /*0af0*/  LOP3.LUT R19, R0, 0x7, RZ, 0xc0, !PT ;  /* 0x0000000700137812 */ /* 0x001fc800078ec0ff */
[----:B------:R-:W-:-:S07]  /*0b00*/  ISETP.NE.AND P1, PT, R19, RZ, PT ;  /* 0x000000ff1300720c */ /* 0x000fce0003f25270 */
[----:B------:R-:W-:Y:S06]  /*0b10*/  @!P0 BRA `(.L_x_27) ;  /* 0x0000000400208947 */ /* 0x000fec0003800000 */
        /* <DEDUP_REMOVED lines=71> */
[----:B------:R0:W-:Y:S02]  /*0f90*/  STG.E desc[UR4][R10.64], R21 ;  /* 0x000000150a007986 */ /* 0x0001e4000c101904 */
.L_x_27:
        /* <DEDUP_REMOVED lines=32> */
[----:B------:R-:W3:Y:S04]  /*11a0*/  LDG.E R15, desc[UR4][R2.64] ;  /* 0x00000004020f7981 */ /* 0x000ee8000c1e1900 */
[----:B------:R-:W4:Y:S04]  /*11b0*/  LDG.E R14, desc[UR4][R4.64] ;  /* 0x00000004040e7981 */ /* 0x000f28000c1e1900 */
[----:B------:R-:W5:Y:S04]  /*11c0*/  LDG.E R17, desc[UR4][R6.64] ;  /* 0x0000000406117981 */ /* 0x000f68000c1e1900 */
[----:B-1----:R-:W2:Y:S01]  /*11d0*/  LDG.E R19, desc[UR4][R8.64] ;  /* 0x0000000408137981 */ /* 0x002ea2000c1e1900 */
[----:B---3--:R-:W-:-:S04]  /*11e0*/  FADD R15, R12, R15 ;  /* 0x0000000f0c0f7221 */ /* 0x008fc80000000000 */
[----:B----4-:R-:W-:-:S04]  /*11f0*/  FADD R14, R15, R14 ;  /* 0x0000000e0f0e7221 */ /* 0x010fc80000000000 */
[----:B-----5:R-:W-:-:S04]  /*1200*/  FADD R14, R14, R17 ;  /* 0x000000110e0e7221 */ /* 0x020fc80000000000 */
[----:B--2---:R-:W-:-:S05]  /*1210*/  FADD R19, R14, R19 ;  /* 0x000000130e137221 */ /* 0x004fca0000000000 */
[----:B------:R1:W-:Y:S02]  /*1220*/  STG.E desc[UR4][R10.64], R19 ;  /* 0x000000130a007986 */ /* 0x0003e4000c101904 */
.L_x_28:
[----:B------:R-:W-:Y:S05]  /*1230*/  @!P1 EXIT ;  /* 0x000000000000994d */ /* 0x000fea0003800000 */
[----:B------:R-:W-:-:S07]  /*1240*/  IADD3 R0, PT, PT, -R0, RZ, RZ ;  /* 0x000000ff00007210 */ /* 0x000fce0007ffe1ff */
.L_x_29:
[----:B0-2---:R-:W2:Y:S04]  /*1250*/  LDG.E R13, desc[UR4][R2.64] ;  /* 0x00000004020d7981 */ /* 0x005ea8000c1e1900 */
[----:B------:R-:W3:Y:S04]  /*1260*/  LDG.E R14, desc[UR4][R4.64] ;  /* 0x00000004040e7981 */ /* 0x000ee8000c1e1900 */
        /* <DEDUP_REMOVED lines=10> */
[----:B------:R-:W-:Y:S05]  /*1310*/  EXIT ;  /* 0x000000000000794d */ /* 0x000fea0003800000 */
.L_x_30:
        /* <DEDUP_REMOVED lines=14> */
.L_x_56:


//--------------------- .text.mem4                --------------------------
	.section	.text.mem4,"ax",@progbits
	.align	128
        .global         mem4
        .type           mem4,@function
        .size           mem4,(.L_x_57 - mem4)
        .other          mem4,@"STO_CUDA_ENTRY STV_DEFAULT"
mem4:
.text.mem4:
        /* <DEDUP_REMOVED lines=24> */
.L_x_32:
[----:B------:R-:W2:Y:S04]  /*0180*/  LDG.E R13, desc[UR4][R2.64] ;  /* 0x00000004020d7981 */ /* 0x000ea8000c1e1900 */
[----:B------:R-:W3:Y:S04]  /*0190*/  LDG.E R12, desc[UR4][R4.64] ;  /* 0x00000004040c7981 */ /* 0x000ee8000c1e1900 */
[----:B-1----:R-:W4:Y:S01]  /*01a0*/  LDG.E R15, desc[UR4][R6.64] ;  /* 0x00000004060f7981 */ /* 0x002f22000c1e1900 */
[----:B--2---:R-:W-:-:S04]  /*01b0*/  FADD R13, R10, R13 ;  /* 0x0000000d0a0d7221 */ /* 0x004fc80000000000 */
[----:B---3--:R-:W-:-:S04]  /*01c0*/  FADD R12, R13, R12 ;  /* 0x0000000c0d0c7221 */ /* 0x008fc80000000000 */
[----:B----4-:R-:W-:-:S05]  /*01d0*/  FADD R15, R12, R15 ;  /* 0x0000000f0c0f7221 */ /* 0x010fca0000000000 */
[----:B------:R0:W-:Y:S04]  /*01e0*/  STG.E desc[UR4][R8.64], R15 ;  /* 0x0000000f08007986 */ /* 0x0001e8000c101904 */
[----:B------:R-:W2:Y:S04]  /*01f0*/  LDG.E R13, desc[UR4][R2.64] ;  /* 0x00000004020d7981 */ /* 0x000ea8000c1e1900 */
[----:B------:R-:W3:Y:S04]  /*0200*/  LDG.E R12, desc[UR4][R4.64] ;  /* 0x00000004040c7981 */ /* 0x000ee8000c1e1900 */
[----:B------:R-:W4:Y:S01]  /*0210*/  LDG.E R17, desc[UR4][R6.64] ;  /* 0x0000000406117981 */ /* 0x000f22000c1e1900 */
        /* <DEDUP_REMOVED lines=11> */
[----:B------:R-:W3:Y:S04]  /*02d0*/  LDG.E R13, desc[UR4][R2.64] ;  /* 0x00000004020d7981 */ /* 0x000ee8000c1e1900 */
[----:B------:R-:W4:Y:S04]  /*02e0*/  LDG.E R12, desc[UR4][R4.64] ;  /* 0x00000004040c7981 */ /* 0x000f28000c1e1900 */
[----:B0-----:R-:W5:Y:S01]  /*02f0*/  LDG.E R15, desc[UR4][R6.64] ;  /* 0x00000004060f7981 */ /* 0x001f62000c1e1900 */
[----:B---3--:R-:W-:-:S04]  /*0300*/  FADD R13, R10, R13 ;  /* 0x0000000d0a0d7221 */ /* 0x008fc80000000000 */
[----:B----4-:R-:W-:-:S04]  /*0310*/  FADD R12, R13, R12 ;  /* 0x0000000c0d0c7221 */ /* 0x010fc80000000000 */
[----:B-----5:R-:W-:-:S05]  /*0320*/  FADD R15, R12, R15 ;  /* 0x0000000f0c0f7221 */ /* 0x020fca0000000000 */
[----:B------:R0:W-:Y:S04]  /*0330*/  STG.E desc[UR4][R8.64], R15 ;  /* 0x0000000f08007986 */ /* 0x0001e8000c101904 */
[----:B------:R-:W3:Y:S04]  /*0340*/  LDG.E R13, desc[UR4][R2.64] ;  /* 0x00000004020d7981 */ /* 0x000ee8000c1e1900 */
[----:B------:R-:W4:Y:S04]  /*0350*/  LDG.E R12, desc[UR4][R4.64] ;  /* 0x00000004040c7981 */ /* 0x000f28000c1e1900 */
[----:B-1----:R-:W5:Y:S01]  /*0360*/  LDG.E R17, desc[UR4][R6.64] ;  /* 0x0000000406117981 */ /* 0x002f62000c1e1900 */
[----:B---3--:R-:W-:-:S04]  /*0370*/  FADD R13, R10, R13 ;  /* 0x0000000d0a0d7221 */ /* 0x008fc80000000000 */
[----:B----4-:R-:W-:-:S04]  /*0380*/  FADD R12, R13, R12 ;  /* 0x0000000c0d0c7221 */ /* 0x010fc80000000000 */
[----:B-----5:R-:W-:-:S05]  /*0390*/  FADD R17, R12, R17 ;  /* 0x000000110c117221 */ /* 0x020fca0000000000 */
[----:B------:R1:W-:Y:S04]  /*03a0*/  STG.E desc[UR4][R8.64], R17 ;  /* 0x0000001108007986 */ /* 0x0003e8000c101904 */
[----:B------:R-:W3:Y:S04]  /*03b0*/  LDG.E R13, desc[UR4][R2.64] ;  /* 0x00000004020d7981 */ /* 0x000ee8000c1e1900 */
[----:B------:R-:W4:Y:S04]  /*03c0*/  LDG.E R12, desc[UR4][R4.64] ;  /* 0x00000004040c7981 */ /* 0x000f28000c1e1900 */
[----:B--2---:R-:W2:Y:S01]  /*03d0*/  LDG.E R19, desc[UR4][R6.64] ;  /* 0x0000000406137981 */ /* 0x004ea2000c1e1900 */
[----:B---3--:R-:W-:-:S04]  /*03e0*/  FADD R13, R10, R13 ;  /* 0x0000000d0a0d7221 */ /* 0x008fc80000000000 */
[----:B----4-:R-:W-:-:S04]  /*03f0*/  FADD R12, R13, R12 ;  /* 0x0000000c0d0c7221 */ /* 0x010fc80000000000 */
[----:B--2---:R-:W-:-:S05]  /*0400*/  FADD R19, R12, R19 ;  /* 0x000000130c137221 */ /* 0x004fca0000000000 */
        /* <DEDUP_REMOVED lines=64> */
[----:B------:R-:W2:Y:S04]  /*0810*/  LDG.E R13, desc[UR4][R2.64] ;  /* 0x00000004020d7981 */ /* 0x000ea8000c1e1900 */
[----:B------:R-:W3:Y:S04]  /*0820*/  LDG.E R12, desc[UR4][R4.64] ;  /* 0x00000004040c7981 */ /* 0x000ee8000c1e1900 */
[----:B0-----:R-:W4:Y:S01]  /*0830*/  LDG.E R15, desc[UR4][R6.64] ;  /* 0x00000004060f7981 */ /* 0x001f22000c1e1900 */
[----:B------:R-:W-:-:S04]  /*0840*/  IADD3 R11, PT, PT, R11, 0x10, RZ ;  /* 0x000000100b0b7810 */ /* 0x000fc80007ffe0ff */
[----:B------:R-:W-:Y:S01]  /*0850*/  ISETP.NE.AND P1, PT, R11, RZ, PT ;  /* 0x000000ff0b00720c */ /* 0x000fe20003f25270 */
[----:B--2---:R-:W-:-:S04]  /*0860*/  FADD R13, R10, R13 ;  /* 0x0000000d0a0d7221 */ /* 0x004fc80000000000 */
[----:B---3--:R-:W-:-:S04]  /*0870*/  FADD R12, R13, R12 ;  /* 0x0000000c0d0c7221 */ /* 0x008fc80000000000 */
[----:B----4-:R-:W-:-:S05]  /*0880*/  FADD R15, R12, R15 ;  /* 0x0000000f0c0f7221 */ /* 0x010fca0000000000 */
[----:B------:R1:W-:Y:S01]  /*0890*/  STG.E desc[UR4][R8.64], R15 ;  /* 0x0000000f08007986 */ /* 0x0003e2000c101904 */
[----:B------:R-:W-:Y:S05]  /*08a0*/  @P1 BRA `(.L_x_32) ;  /* 0xfffffff800341947 */ /* 0x000fea000383ffff */
.L_x_31:
[----:B------:R-:W-:Y:S05]  /*08b0*/  @!P0 EXIT ;  /* 0x000000000000894d */ /* 0x000fea0003800000 */
[----:B------:R-:W-:Y:S02]  /*08c0*/  ISETP.GE.U32.AND P0, PT, R14, 0x8, PT ;  /* 0x000000080e00780c */ /* 0x000fe40003f06070 */
[----:B------:R-:W-:-:S04]  /*08d0*/  LOP3.LUT R16, R0, 0x7, RZ, 0xc0, !PT ;  /* 0x0000000700107812 */ /* 0x000fc800078ec0ff */
[----:B------:R-:W-:-:S07]  /*08e0*/  ISETP.NE.AND P1, PT, R16, RZ, PT ;  /* 0x000000ff1000720c */ /* 0x000fce0003f25270 */
[----:B------:R-:W-:Y:S06]  /*08f0*/  @!P0 BRA `(.L_x_33) ;  /* 0x0000000000e08947 */ /* 0x000fec0003800000 */
        /* <DEDUP_REMOVED lines=21> */
[----:B0-----:R-:W3:Y:S04]  /*0a50*/  LDG.E R11, desc[UR4][R2.64] ;  /* 0x00000004020b7981 */ /* 0x001ee8000c1e1900 */
[----:B------:R-:W4:Y:S04]  /*0a60*/  LDG.E R12, desc[UR4][R4.64] ;  /* 0x00000004040c7981 */ /* 0x000f28000c1e1900 */
[----:B------:R-:W5:Y:S01]  /*0a70*/  LDG.E R14, desc[UR4][R6.64] ;  /* 0x00000004060e7981 */ /* 0x000f62000c1e1900 */
        /* <DEDUP_REMOVED lines=31> */
[----:B------:R2:W-:Y:S02]  /*0c70*/  STG.E desc[UR4][R8.64], R15 ;  /* 0x0000000f08007986 */ /* 0x0005e4000c101904 */
.L_x_33:
[----:B------:R-:W-:Y:S05]  /*0c80*/  @!P1 EXIT ;  /* 0x000000000000994d */ /* 0x000fea0003800000 */
[----:B------:R-:W-:Y:S02]  /*0c90*/  ISETP.GE.U32.AND P0, PT, R16, 0x4, PT ;  /* 0x000000041000780c */ /* 0x000fe40003f06070 */
[----:B------:R-:W-:-:S04]  /*0ca0*/  LOP3.LUT R0, R0, 0x3, RZ, 0xc0, !PT ;  /* 0x0000000300007812 */ /* 0x000fc800078ec0ff */
[----:B------:R-:W-:-:S07]  /*0cb0*/  ISETP.NE.AND P1, PT, R0, RZ, PT ;  /* 0x000000ff0000720c */ /* 0x000fce0003f25270 */
[----:B------:R-:W-:Y:S06]  /*0cc0*/  @!P0 BRA `(.L_x_34) ;  /* 0x0000000000708947 */ /* 0x000fec0003800000 */
[----:B--2---:R-:W2:Y:S04]  /*0cd0*/  LDG.E R11, desc[UR4][R2.64] ;  /* 0x00000004020b7981 */ /* 0x004ea8000c1e1900 */
        /* <DEDUP_REMOVED lines=14> */
[----:B------:R-:W4:Y:S04]  /*0dc0*/  LDG.E R12, desc[UR4][R4.64] ;  /* 0x00000004040c7981 */ /* 0x000f28000c1e1900 */
[----:B------:R-:W5:Y:S01]  /*0dd0*/  LDG.E R17, desc[UR4][R6.64] ;  /* 0x0000000406117981 */ /* 0x000f62000c1e1900 */
[----:B--2---:R-:W-:-:S04]  /*0de0*/  FADD R13, R10, R13 ;  /* 0x0000000d0a0d7221 */ /* 0x004fc80000000000 */
[----:B----4-:R-:W-:-:S04]  /*0df0*/  FADD R12, R13, R12 ;  /* 0x0000000c0d0c7221 */ /* 0x010fc80000000000 */
[----:B-----5:R-:W-:-:S05]  /*0e00*/  FADD R17, R12, R17 ;  /* 0x000000110c117221 */ /* 0x020fca0000000000 */
[----:B------:R3:W-:Y:S04]  /*0e10*/  STG.E desc[UR4][R8.64], R17 ;  /* 0x0000001108007986 */ /* 0x0007e8000c101904 */
[----:B0-----:R-:W2:Y:S04]  /*0e20*/  LDG.E R11, desc[UR4][R2.64] ;  /* 0x00000004020b7981 */ /* 0x001ea8000c1e1900 */
[----:B------:R-:W4:Y:S04]  /*0e30*/  LDG.E R12, desc[UR4][R4.64] ;  /* 0x00000004040c7981 */ /* 0x000f28000c1e1900 */
[----:B------:R-:W5:Y:S01]  /*0e40*/  LDG.E R14, desc[UR4][R6.64] ;  /* 0x00000004060e7981 */ /* 0x000f62000c1e1900 */
[----:B--2---:R-:W-:-:S04]  /*0e50*/  FADD R11, R10, R11 ;  /* 0x0000000b0a0b7221 */ /* 0x004fc80000000000 */
[----:B----4-:R-:W-:-:S04]  /*0e60*/  FADD R11, R11, R12 ;  /* 0x0000000c0b0b7221 */ /* 0x010fc80000000000 */
[----:B-----5:R-:W-:-:S05]  /*0e70*/  FADD R11, R11, R14 ;  /* 0x0000000e0b0b7221 */ /* 0x020fca0000000000 */
[----:B------:R3:W-:Y:S02]  /*0e80*/  STG.E desc[UR4][R8.64], R11 ;  /* 0x0000000b08007986 */ /* 0x0007e4000c101904 */
.L_x_34:
[----:B------:R-:W-:Y:S05]  /*0e90*/  @!P1 EXIT ;  /* 0x000000000000994d */ /* 0x000fea0003800000 */
[----:B------:R-:W-:-:S07]  /*0ea0*/  IADD3 R0, PT, PT, -R0, RZ, RZ ;  /* 0x000000ff00007210 */ /* 0x000fce0007ffe1ff */
.L_x_35:
[----:B0-23--:R-:W2:Y:S04]  /*0eb0*/  LDG.E R11, desc[UR4][R2.64] ;  /* 0x00000004020b7981 */ /* 0x00dea8000c1e1900 */
[----:B------:R-:W3:Y:S04]  /*0ec0*/  LDG.E R12, desc[UR4][R4.64] ;  /* 0x00000004040c7981 */ /* 0x000ee8000c1e1900 */
[----:B------:R-:W4:Y:S01]  /*0ed0*/  LDG.E R14, desc[UR4][R6.64] ;  /* 0x00000004060e7981 */ /* 0x000f22000c1e1900 */
[----:B------:R-:W-:-:S04]  /*0ee0*/  IADD3 R0, PT, PT, R0, 0x1, RZ ;  /* 0x0000000100007810 */ /* 0x000fc80007ffe0ff */
[----:B------:R-:W-:Y:S01]  /*0ef0*/  ISETP.NE.AND P0, PT, R0, RZ, PT ;  /* 0x000000ff0000720c */ /* 0x000fe20003f05270 */
[----:B--2---:R-:W-:-:S04]  /*0f00*/  FADD R11, R10, R11 ;  /* 0x0000000b0a0b7221 */ /* 0x004fc80000000000 */
[----:B---3--:R-:W-:-:S04]  /*0f10*/  FADD R11, R11, R12 ;  /* 0x0000000c0b0b7221 */ /* 0x008fc80000000000 */
[----:B----4-:R-:W-:-:S05]  /*0f20*/  FADD R11, R11, R14 ;  /* 0x0000000e0b0b7221 */ /* 0x010fca0000000000 */
[----:B------:R0:W-:Y:S01]  /*0f30*/  STG.E desc[UR4][R8.64], R11 ;  /* 0x0000000b08007986 */ /* 0x0001e2000c101904 */
[----:B------:R-:W-:Y:S05]  /*0f40*/  @P0 BRA `(.L_x_35) ;  /* 0xfffffffc00d80947 */ /* 0x000fea000383ffff */
[----:B------:R-:W-:Y:S05]  /*0f50*/  EXIT ;  /* 0x000000000000794d */ /* 0x000fea0003800000 */
.L_x_36:
        /* <DEDUP_REMOVED lines=10> */
.L_x_57:


//--------------------- .text.mem3                --------------------------
	.section	.text.mem3,"ax",@progbits
	.align	128
        .global         mem3
        .type           mem3,@function
        .size           mem3,(.L_x_58 - mem3)
        .other          mem3,@"STO_CUDA_ENTRY STV_DEFAULT"
mem3:
.text.mem3:
        /* <DEDUP_REMOVED lines=15> */
[----:B------:R-:W-:Y:S01]  /*00f0*/  I2FP.F32.U32 R8, R9 ;  /* 0x0000000900087245 */ /* 0x000fe20000201000 */
[----:B-1----:R-:W-:-:S04]  /*0100*/  IMAD.WIDE.U32 R2, R9, 0x4, R2 ;  /* 0x0000000409027825 */ /* 0x002fc800078e0002 */
[----:B--2---:R-:W-:-:S04]  /*0110*/  IMAD.WIDE.U32 R4, R9, 0x4, R4 ;  /* 0x0000000409047825 */ /* 0x004fc800078e0004 */
[----:B---3--:R-:W-:Y:S01]  /*0120*/  IMAD.WIDE.U32 R6, R9, 0x4, R6 ;  /* 0x0000000409067825 */ /* 0x008fe200078e0006 */
[----:B0-----:R-:W-:Y:S06]  /*0130*/  @!P1 BRA `(.L_x_37) ;  /* 0x0000000400549947 */ /* 0x001fec0003800000 */
[----:B------:R-:W-:-:S04]  /*0140*/  LOP3.LUT R9, R0, 0x7ffffff0, RZ, 0xc0, !PT ;  /* 0x7ffffff000097812 */ /* 0x000fc800078ec0ff */
[----:B------:R-:W-:-:S07]  /*0150*/  IADD3 R9, PT, PT, -R9, RZ, RZ ;  /* 0x000000ff09097210 */ /* 0x000fce0007ffe1ff */
.L_x_38:
[----:B-1----:R-:W2:Y:S04]  /*0160*/  LDG.E R11, desc[UR4][R2.64] ;  /* 0x00000004020b7981 */ /* 0x002ea8000c1e1900 */
[----:B------:R-:W3:Y:S01]  /*0170*/  LDG.E R10, desc[UR4][R4.64] ;  /* 0x00000004040a7981 */ /* 0x000ee2000c1e1900 */
[----:B--2---:R-:W-:-:S04]  /*0180*/  FADD R11, R8, R11 ;  /* 0x0000000b080b7221 */ /* 0x004fc80000000000 */
[----:B---3--:R-:W-:-:S05]  /*0190*/  FADD R11, R11, R10 ;  /* 0x0000000a0b0b7221 */ /* 0x008fca0000000000 */
[----:B------:R0:W-:Y:S04]  /*01a0*/  STG.E desc[UR4][R6.64], R11 ;  /* 0x0000000b06007986 */ /* 0x0001e8000c101904 */
[----:B------:R-:W2:Y:S04]  /*01b0*/  LDG.E R13, desc[UR4][R2.64] ;  /* 0x00000004020d7981 */ /* 0x000ea8000c1e1900 */
        /* <DEDUP_REMOVED lines=9> */
[----:B0-----:R-:W3:Y:S04]  /*0250*/  LDG.E R11, desc[UR4][R2.64] ;  /* 0x00000004020b7981 */ /* 0x001ee8000c1e1900 */
[----:B------:R-:W4:Y:S01]  /*0260*/  LDG.E R10, desc[UR4][R4.64] ;  /* 0x00000004040a7981 */ /* 0x000f22000c1e1900 */
[----:B---3--:R-:W-:-:S04]  /*0270*/  FADD R11, R8, R11 ;  /* 0x0000000b080b7221 */ /* 0x008fc80000000000 */
[----:B----4-:R-:W-:-:S05]  /*0280*/  FADD R11, R11, R10 ;  /* 0x0000000a0b0b7221 */ /* 0x010fca0000000000 */
[----:B------:R0:W-:Y:S04]  /*0290*/  STG.E desc[UR4][R6.64], R11 ;  /* 0x0000000b06007986 */ /* 0x0001e8000c101904 */
[----:B-1----:R-:W3:Y:S04]  /*02a0*/  LDG.E R13, desc[UR4][R2.64] ;  /* 0x00000004020d7981 */ /* 0x002ee8000c1e1900 */
[----:B------:R-:W4:Y:S01]  /*02b0*/  LDG.E R10, desc[UR4][R4.64] ;  /* 0x00000004040a7981 */ /* 0x000f22000c1e1900 */
[----:B---3--:R-:W-:-:S04]  /*02c0*/  FADD R13, R8, R13 ;  /* 0x0000000d080d7221 */ /* 0x008fc80000000000 */
[----:B----4-:R-:W-:-:S05]  /*02d0*/  FADD R13, R13, R10 ;  /* 0x0000000a0d0d7221 */ /* 0x010fca0000000000 */
[----:B------:R1:W-:Y:S04]  /*02e0*/  STG.E desc[UR4][R6.64], R13 ;  /* 0x0000000d06007986 */ /* 0x0003e8000c101904 */
[----:B--2---:R-:W2:Y:S04]  /*02f0*/  LDG.E R15, desc[UR4][R2.64] ;  /* 0x00000004020f7981 */ /* 0x004ea8000c1e1900 */
        /* <DEDUP_REMOVED lines=49> */
[----:B0-----:R-:W2:Y:S04]  /*0610*/  LDG.E R11, desc[UR4][R2.64] ;  /* 0x00000004020b7981 */ /* 0x001ea8000c1e1900 */
[----:B------:R-:W3:Y:S01]  /*0620*/  LDG.E R10, desc[UR4][R4.64] ;  /* 0x00000004040a7981 */ /* 0x000ee2000c1e1900 */
[----:B------:R-:W-:-:S04]  /*0630*/  IADD3 R9, PT, PT, R9, 0x10, RZ ;  /* 0x0000001009097810 */ /* 0x000fc80007ffe0ff */
[----:B------:R-:W-:Y:S01]  /*0640*/  ISETP.NE.AND P1, PT, R9, RZ, PT ;  /* 0x000000ff0900720c */ /* 0x000fe20003f25270 */
[----:B--2---:R-:W-:-:S04]  /*0650*/  FADD R11, R8, R11 ;  /* 0x0000000b080b7221 */ /* 0x004fc80000000000 */
[----:B---3--:R-:W-:-:S05]  /*0660*/  FADD R11, R11, R10 ;  /* 0x0000000a0b0b7221 */ /* 0x008fca0000000000 */
[----:B------:R1:W-:Y:S03]  /*0670*/  STG.E desc[UR4][R6.64], R11 ;  /* 0x0000000b06007986 */ /* 0x0003e6000c101904 */
[----:B------:R-:W-:Y:S05]  /*0680*/  @P1 BRA `(.L_x_38) ;  /* 0xfffffff800b41947 */ /* 0x000fea000383ffff */
.L_x_37:
[----:B------:R-:W-:Y:S05]  /*0690*/  @!P0 EXIT ;  /* 0x000000000000894d */ /* 0x000fea0003800000 */
[----:B------:R-:W-:Y:S02]  /*06a0*/  ISETP.GE.U32.AND P0, PT, R12, 0x8, PT ;  /* 0x000000080c00780c */ /* 0x000fe40003f06070 */
[----:B------:R-:W-:-:S04]  /*06b0*/  LOP3.LUT R14, R0, 0x7, RZ, 0xc0, !PT ;  /* 0x00000007000e7812 */ /* 0x000fc800078ec0ff */
[----:B------:R-:W-:-:S07]  /*06c0*/  ISETP.NE.AND P1, PT, R14, RZ, PT ;  /* 0x000000ff0e00720c */ /* 0x000fce0003f25270 */
[----:B------:R-:W-:Y:S06]  /*06d0*/  @!P0 BRA `(.L_x_39) ;  /* 0x0000000000a08947 */ /* 0x000fec0003800000 */
[----:B------:R-:W2:Y:S04]  /*06e0*/  LDG.E R9, desc[UR4][R2.64] ;  /* 0x0000000402097981 */ /* 0x000ea8000c1e1900 */
[----:B------:R-:W3:Y:S01]  /*06f0*/  LDG.E R10, desc[UR4][R4.64] ;  /* 0x00000004040a7981 */ /* 0x000ee2000c1e1900 */
[----:B--2---:R-:W-:-:S04]  /*0700*/  FADD R9, R8, R9 ;  /* 0x0000000908097221 */ /* 0x004fc80000000000 */
[----:B---3--:R-:W-:-:S05]  /*0710*/  FADD R9, R9, R10 ;  /* 0x0000000a09097221 */ /* 0x008fca0000000000 */
[----:B------:R0:W-:Y:S04]  /*0720*/  STG.E desc[UR4][R6.64], R9 ;  /* 0x0000000906007986 */ /* 0x0001e8000c101904 */
        /* <DEDUP_REMOVED lines=34> */
[----:B------:R2:W-:Y:S02]  /*0950*/  STG.E desc[UR4][R6.64], R11 ;  /* 0x0000000b06007986 */ /* 0x0005e4000c101904 */
.L_x_39:
[----:B------:R-:W-:Y:S05]  /*0960*/  @!P1 EXIT ;  /* 0x000000000000994d */ /* 0x000fea0003800000 */
[----:B------:R-:W-:Y:S02]  /*0970*/  ISETP.GE.U32.AND P0, PT, R14, 0x4, PT ;  /* 0x000000040e00780c */ /* 0x000fe40003f06070 */
[----:B------:R-:W-:-:S04]  /*0980*/  LOP3.LUT R0, R0, 0x3, RZ, 0xc0, !PT ;  /* 0x0000000300007812 */ /* 0x000fc800078ec0ff */
[----:B------:R-:W-:-:S07]  /*0990*/  ISETP.NE.AND P1, PT, R0, RZ, PT ;  /* 0x000000ff0000720c */ /* 0x000fce0003f25270 */
[----:B------:R-:W-:Y:S06]  /*09a0*/  @!P0 BRA `(.L_x_40) ;  /* 0x0000000000508947 */ /* 0x000fec0003800000 */
[----:B--2---:R-:W2:Y:S04]  /*09b0*/  LDG.E R9, desc[UR4][R2.64] ;  /* 0x0000000402097981 */ /* 0x004ea8000c1e1900 */
        /* <DEDUP_REMOVED lines=10> */
[----:B------:R-:W4:Y:S01]  /*0a60*/  LDG.E R10, desc[UR4][R4.64] ;  /* 0x00000004040a7981 */ /* 0x000f22000c1e1900 */
[----:B--2---:R-:W-:-:S04]  /*0a70*/  FADD R13, R8, R13 ;  /* 0x0000000d080d7221 */ /* 0x004fc80000000000 */
[----:B----4-:R-:W-:-:S05]  /*0a80*/  FADD R13, R13, R10 ;  /* 0x0000000a0d0d7221 */ /* 0x010fca0000000000 */
[----:B------:R3:W-:Y:S04]  /*0a90*/  STG.E desc[UR4][R6.64], R13 ;  /* 0x0000000d06007986 */ /* 0x0007e8000c101904 */
[----:B0-----:R-:W2:Y:S04]  /*0aa0*/  LDG.E R9, desc[UR4][R2.64] ;  /* 0x0000000402097981 */ /* 0x001ea8000c1e1900 */
[----:B------:R-:W4:Y:S01]  /*0ab0*/  LDG.E R10, desc[UR4][R4.64] ;  /* 0x00000004040a7981 */ /* 0x000f22000c1e1900 */
[----:B--2---:R-:W-:-:S04]  /*0ac0*/  FADD R9, R8, R9 ;  /* 0x0000000908097221 */ /* 0x004fc80000000000 */
[----:B----4-:R-:W-:-:S05]  /*0ad0*/  FADD R9, R9, R10 ;  /* 0x0000000a09097221 */ /* 0x010fca0000000000 */
[----:B------:R3:W-:Y:S02]  /*0ae0*/  STG.E desc[UR4][R6.64], R9 ;  /* 0x0000000906007986 */ /* 0x0007e4000c101904 */
.L_x_40:
[----:B------:R-:W-:Y:S05]  /*0af0*/  @!P1 EXIT ;  /* 0x000000000000994d */ /* 0x000fea0003800000 */
[----:B------:R-:W-:-:S07]  /*0b00*/  IADD3 R0, PT, PT, -R0, RZ, RZ ;  /* 0x000000ff00007210 */ /* 0x000fce0007ffe1ff */
.L_x_41:
[----:B0-23--:R-:W2:Y:S04]  /*0b10*/  LDG.E R9, desc[UR4][R2.64] ;  /* 0x0000000402097981 */ /* 0x00dea8000c1e1900 */
[----:B------:R-:W3:Y:S01]  /*0b20*/  LDG.E R10, desc[UR4][R4.64] ;  /* 0x00000004040a7981 */ /* 0x000ee2000c1e1900 */
[----:B------:R-:W-:-:S04]  /*0b30*/  IADD3 R0, PT, PT, R0, 0x1, RZ ;  /* 0x0000000100007810 */ /* 0x000fc80007ffe0ff */
[----:B------:R-:W-:Y:S01]  /*0b40*/  ISETP.NE.AND P0, PT, R0, RZ, PT ;  /* 0x000000ff0000720c */ /* 0x000fe20003f05270 */
[----:B--2---:R-:W-:-:S04]  /*0b50*/  FADD R9, R8, R9 ;  /* 0x0000000908097221 */ /* 0x004fc80000000000 */
[----:B---3--:R-:W-:-:S05]  /*0b60*/  FADD R9, R9, R10 ;  /* 0x0000000a09097221 */ /* 0x008fca0000000000 */
[----:B------:R0:W-:Y:S03]  /*0b70*/  STG.E desc[UR4][R6.64], R9 ;  /* 0x0000000906007986 */ /* 0x0001e6000c101904 */
[----:B------:R-:W-:Y:S05]  /*0b80*/  @P0 BRA `(.L_x_41) ;  /* 0xfffffffc00e00947 */ /* 0x000fea000383ffff */
[----:B------:R-:W-:Y:S05]  /*0b90*/  EXIT ;  /* 0x000000000000794d */ /* 0x000fea0003800000 */
.L_x_42:
        /* <DEDUP_REMOVED lines=14> */
.L_x_58:


//--------------------- .text.mem2                --------------------------
	.section	.text.mem2,"ax",@progbits
	.align	128
        .global         mem2
        .type           mem2,@function
        .size           mem2,(.L_x_59 - mem2)
        .other          mem2,@"STO_CUDA_ENTRY STV_DEFAULT"
mem2:
.text.mem2:
        /* <DEDUP_REMOVED lines=11> */
[----:B------:R-:W2:Y:S01]  /*00b0*/  LDC.64 R4, c[0x0][0x388] ;  /* 0x0000e200ff047b82 */ /* 0x000ea20000000a00 */
[----:B0-----:R-:W-:Y:S01]  /*00c0*/  IMAD R7, R7, UR4, R6 ;  /* 0x0000000407077c24 */ /* 0x001fe2000f8e0206 */
[----:B------:R-:W0:Y:S04]  /*00d0*/  LDCU.64 UR4, c[0x0][0x358] ;  /* 0x00006b00ff0477ac */ /* 0x000e280008000a00 */
[----:B------:R-:W-:Y:S01]  /*00e0*/  I2FP.F32.U32 R6, R7 ;  /* 0x0000000700067245 */ /* 0x000fe20000201000 */
[----:B-1----:R-:W-:-:S04]  /*00f0*/  IMAD.WIDE.U32 R2, R7, 0x4, R2 ;  /* 0x0000000407027825 */ /* 0x002fc800078e0002 */
[----:B--2---:R-:W-:Y:S01]  /*0100*/  IMAD.WIDE.U32 R4, R7, 0x4, R4 ;  /* 0x0000000407047825 */ /* 0x004fe200078e0004 */
[----:B------:R-:W-:Y:S06]  /*0110*/  @!P1 BRA `(.L_x_43) ;  /* 0x0000000000d49947 */ /* 0x000fec0003800000 */
[----:B------:R-:W-:-:S04]  /*0120*/  LOP3.LUT R7, R0, 0x7ffffff0, RZ, 0xc0, !PT ;  /* 0x7ffffff000077812 */ /* 0x000fc800078ec0ff */
[----:B------:R-:W-:-:S07]  /*0130*/  IADD3 R7, PT, PT, -R7, RZ, RZ ;  /* 0x000000ff07077210 */ /* 0x000fce0007ffe1ff */
.L_x_44:
[----:B01----:R-:W2:Y:S02]  /*0140*/  LDG.E R9, desc[UR4][R2.64] ;  /* 0x0000000402097981 */ /* 0x003ea4000c1e1900 */
[----:B--2---:R-:W-:-:S05]  /*0150*/  FADD R9, R6, R9 ;  /* 0x0000000906097221 */ /* 0x004fca0000000000 */
[----:B------:R0:W-:Y:S04]  /*0160*/  STG.E desc[UR4][R4.64], R9 ;  /* 0x0000000904007986 */ /* 0x0001e8000c101904 */
[----:B------:R-:W2:Y:S02]  /*0170*/  LDG.E R11, desc[UR4][R2.64] ;  /* 0x00000004020b7981 */ /* 0x000ea4000c1e1900 */
[----:B--2---:R-:W-:-:S05]  /*0180*/  FADD R11, R6, R11 ;  /* 0x0000000b060b7221 */ /* 0x004fca0000000000 */
[----:B------:R1:W-:Y:S04]  /*0190*/  STG.E desc[UR4][R4.64], R11 ;  /* 0x0000000b04007986 */ /* 0x0003e8000c101904 */
[----:B------:R-:W2:Y:S02]  /*01a0*/  LDG.E R13, desc[UR4][R2.64] ;  /* 0x00000004020d7981 */ /* 0x000ea4000c1e1900 */
[----:B--2---:R-:W-:-:S05]  /*01b0*/  FADD R13, R6, R13 ;  /* 0x0000000d060d7221 */ /* 0x004fca0000000000 */
[----:B------:R2:W-:Y:S04]  /*01c0*/  STG.E desc[UR4][R4.64], R13 ;  /* 0x0000000d04007986 */ /* 0x0005e8000c101904 */
[----:B------:R-:W3:Y:S02]  /*01d0*/  LDG.E R15, desc[UR4][R2.64] ;  /* 0x00000004020f7981 */ /* 0x000ee4000c1e1900 */
[----:B---3--:R-:W-:-:S05]  /*01e0*/  FADD R15, R6, R15 ;  /* 0x0000000f060f7221 */ /* 0x008fca0000000000 */
[----:B------:R3:W-:Y:S04]  /*01f0*/  STG.E desc[UR4][R4.64], R15 ;  /* 0x0000000f04007986 */ /* 0x0007e8000c101904 */
[----:B------:R-:W4:Y:S02]  /*0200*/  LDG.E R17, desc[UR4][R2.64] ;  /* 0x0000000402117981 */ /* 0x000f24000c1e1900 */
[----:B----4-:R-:W-:-:S05]  /*0210*/  FADD R17, R6, R17 ;  /* 0x0000001106117221 */ /* 0x010fca0000000000 */
[----:B------:R4:W-:Y:S04]  /*0220*/  STG.E desc[UR4][R4.64], R17 ;  /* 0x0000001104007986 */ /* 0x0009e8000c101904 */
[----:B0-----:R-:W5:Y:S02]  /*0230*/  LDG.E R9, desc[UR4][R2.64] ;  /* 0x0000000402097981 */ /* 0x001f64000c1e1900 */
[----:B-----5:R-:W-:-:S05]  /*0240*/  FADD R9, R6, R9 ;  /* 0x0000000906097221 */ /* 0x020fca0000000000 */
[----:B------:R0:W-:Y:S04]  /*0250*/  STG.E desc[UR4][R4.64], R9 ;  /* 0x0000000904007986 */ /* 0x0001e8000c101904 */
[----:B-1----:R-:W5:Y:S02]  /*0260*/  LDG.E R11, desc[UR4][R2.64] ;  /* 0x00000004020b7981 */ /* 0x002f64000c1e1900 */
[----:B-----5:R-:W-:-:S05]  /*0270*/  FADD R11, R6, R11 ;  /* 0x0000000b060b7221 */ /* 0x020fca0000000000 */
[----:B------:R1:W-:Y:S04]  /*0280*/  STG.E desc[UR4][R4.64], R11 ;  /* 0x0000000b04007986 */ /* 0x0003e8000c101904 */
[----:B--2---:R-:W2:Y:S02]  /*0290*/  LDG.E R13, desc[UR4][R2.64] ;  /* 0x00000004020d7981 */ /* 0x004ea4000c1e1900 */
[----:B--2---:R-:W-:-:S05]  /*02a0*/  FADD R13, R6, R13 ;  /* 0x0000000d060d7221 */ /* 0x004fca0000000000 */
[----:B------:R2:W-:Y:S04]  /*02b0*/  STG.E desc[UR4][R4.64], R13 ;  /* 0x0000000d04007986 */ /* 0x0005e8000c101904 */
[----:B---3--:R-:W3:Y:S02]  /*02c0*/  LDG.E R15, desc[UR4][R2.64] ;  /* 0x00000004020f7981 */ /* 0x008ee4000c1e1900 */
[----:B---3--:R-:W-:-:S05]  /*02d0*/  FADD R15, R6, R15 ;  /* 0x0000000f060f7221 */ /* 0x008fca0000000000 */
[----:B------:R3:W-:Y:S04]  /*02e0*/  STG.E desc[UR4][R4.64], R15 ;  /* 0x0000000f04007986 */ /* 0x0007e8000c101904 */
[----:B----4-:R-:W4:Y:S02]  /*02f0*/  LDG.E R17, desc[UR4][R2.64] ;  /* 0x0000000402117981 */ /* 0x010f24000c1e1900 */
        /* <DEDUP_REMOVED lines=11> */
[----:B---3--:R-:W2:Y:S02]  /*03b0*/  LDG.E R15, desc[UR4][R2.64] ;  /* 0x00000004020f7981 */ /* 0x008ea4000c1e1900 */
[----:B--2---:R-:W-:-:S05]  /*03c0*/  FADD R15, R6, R15 ;  /* 0x0000000f060f7221 */ /* 0x004fca0000000000 */
[----:B------:R1:W-:Y:S04]  /*03d0*/  STG.E desc[UR4][R4.64], R15 ;  /* 0x0000000f04007986 */ /* 0x0003e8000c101904 */
[----:B----4-:R-:W2:Y:S01]  /*03e0*/  LDG.E R17, desc[UR4][R2.64] ;  /* 0x0000000402117981 */ /* 0x010ea2000c1e1900 */
[----:B------:R-:W-:Y:S01]  /*03f0*/  IADD3 R7, PT, PT, R7, 0x10, RZ ;  /* 0x0000001007077810 */ /* 0x000fe20007ffe0ff */
[----:B--2---:R-:W-:-:S05]  /*0400*/  FADD R17, R6, R17 ;  /* 0x0000001106117221 */ /* 0x004fca0000000000 */
[----:B------:R1:W-:Y:S04]  /*0410*/  STG.E desc[UR4][R4.64], R17 ;  /* 0x0000001104007986 */ /* 0x0003e8000c101904 */
[----:B0-----:R-:W2:Y:S01]  /*0420*/  LDG.E R9, desc[UR4][R2.64] ;  /* 0x0000000402097981 */ /* 0x001ea2000c1e1900 */
[----:B------:R-:W-:Y:S01]  /*0430*/  ISETP.NE.AND P1, PT, R7, RZ, PT ;  /* 0x000000ff0700720c */ /* 0x000fe20003f25270 */
[----:B--2---:R-:W-:-:S05]  /*0440*/  FADD R9, R6, R9 ;  /* 0x0000000906097221 */ /* 0x004fca0000000000 */
[----:B------:R1:W-:Y:S07]  /*0450*/  STG.E desc[UR4][R4.64], R9 ;  /* 0x0000000904007986 */ /* 0x0003ee000c101904 */
[----:B------:R-:W-:Y:S05]  /*0460*/  @P1 BRA `(.L_x_44) ;  /* 0xfffffffc00341947 */ /* 0x000fea000383ffff */
.L_x_43:
[----:B0-----:R-:W-:Y:S05]  /*0470*/  @!P0 EXIT ;  /* 0x000000000000894d */ /* 0x001fea0003800000 */
[----:B------:R-:W-:Y:S02]  /*0480*/  ISETP.GE.U32.AND P0, PT, R8, 0x8, PT ;  /* 0x000000080800780c */ /* 0x000fe40003f06070 */
[----:B------:R-:W-:-:S04]  /*0490*/  LOP3.LUT R10, R0, 0x7, RZ, 0xc0, !PT ;  /* 0x00000007000a7812 */ /* 0x000fc800078ec0ff */
[----:B------:R-:W-:-:S07]  /*04a0*/  ISETP.NE.AND P1, PT, R10, RZ, PT ;  /* 0x000000ff0a00720c */ /* 0x000fce0003f25270 */
[----:B------:R-:W-:Y:S06]  /*04b0*/  @!P0 BRA `(.L_x_45) ;  /* 0x0000000000608947 */ /* 0x000fec0003800000 */
[----:B------:R-:W2:Y:S02]  /*04c0*/  LDG.E R7, desc[UR4][R2.64] ;  /* 0x0000000402077981 */ /* 0x000ea4000c1e1900 */
[----:B--2---:R-:W-:-:S05]  /*04d0*/  FADD R7, R6, R7 ;  /* 0x0000000706077221 */ /* 0x004fca0000000000 */
[----:B------:R0:W-:Y:S04]  /*04e0*/  STG.E desc[UR4][R4.64], R7 ;  /* 0x0000000704007986 */ /* 0x0001e8000c101904 */
[----:B-1----:R-:W2:Y:S02]  /*04f0*/  LDG.E R9, desc[UR4][R2.64] ;  /* 0x0000000402097981 */ /* 0x002ea4000c1e1900 */
        /* <DEDUP_REMOVED lines=11> */
[----:B0-----:R-:W4:Y:S02]  /*05b0*/  LDG.E R7, desc[UR4][R2.64] ;  /* 0x0000000402077981 */ /* 0x001f24000c1e1900 */
[----:B----4-:R-:W-:-:S05]  /*05c0*/  FADD R7, R6, R7 ;  /* 0x0000000706077221 */ /* 0x010fca0000000000 */
[----:B------:R3:W-:Y:S04]  /*05d0*/  STG.E desc[UR4][R4.64], R7 ;  /* 0x0000000704007986 */ /* 0x0007e8000c101904 */
[----:B-1----:R-:W4:Y:S02]  /*05e0*/  LDG.E R9, desc[UR4][R2.64] ;  /* 0x0000000402097981 */ /* 0x002f24000c1e1900 */
[----:B----4-:R-:W-:-:S05]  /*05f0*/  FADD R9, R6, R9 ;  /* 0x0000000906097221 */ /* 0x010fca0000000000 */
[----:B------:R3:W-:Y:S04]  /*0600*/  STG.E desc[UR4][R4.64], R9 ;  /* 0x0000000904007986 */ /* 0x0007e8000c101904 */
[----:B--2---:R-:W2:Y:S02]  /*0610*/  LDG.E R11, desc[UR4][R2.64] ;  /* 0x00000004020b7981 */ /* 0x004ea4000c1e1900 */
[----:B--2---:R-:W-:-:S05]  /*0620*/  FADD R11, R6, R11 ;  /* 0x0000000b060b7221 */ /* 0x004fca0000000000 */
[----:B------:R3:W-:Y:S02]  /*0630*/  STG.E desc[UR4][R4.64], R11 ;  /* 0x0000000b04007986 */ /* 0x0007e4000c101904 */
.L_x_45:
[----:B------:R-:W-:Y:S05]  /*0640*/  @!P1 EXIT ;  /* 0x000000000000994d */ /* 0x000fea0003800000 */
[----:B------:R-:W-:Y:S02]  /*0650*/  ISETP.GE.U32.AND P0, PT, R10, 0x4, PT ;  /* 0x000000040a00780c */ /* 0x000fe40003f06070 */
[----:B------:R-:W-:-:S04]  /*0660*/  LOP3.LUT R0, R0, 0x3, RZ, 0xc0, !PT ;  /* 0x0000000300007812 */ /* 0x000fc800078ec0ff */
[----:B------:R-:W-:-:S07]  /*0670*/  ISETP.NE.AND P1, PT, R0, RZ, PT ;  /* 0x000000ff0000720c */ /* 0x000fce0003f25270 */
[----:B------:R-:W-:Y:S06]  /*0680*/  @!P0 BRA `(.L_x_46) ;  /* 0x0000000000308947 */ /* 0x000fec0003800000 */
[----:B---3--:R-:W2:Y:S02]  /*0690*/  LDG.E R7, desc[UR4][R2.64] ;  /* 0x0000000402077981 */ /* 0x008ea4000c1e1900 */
        /* <DEDUP_REMOVED lines=8> */
[----:B------:R-:W2:Y:S02]  /*0720*/  LDG.E R13, desc[UR4][R2.64] ;  /* 0x00000004020d7981 */ /* 0x000ea4000c1e1900 */
[----:B--2---:R-:W-:-:S05]  /*0730*/  FADD R13, R6, R13 ;  /* 0x0000000d060d7221 */ /* 0x004fca0000000000 */
[----:B------:R0:W-:Y:S02]  /*0740*/  STG.E desc[UR4][R4.64], R13 ;  /* 0x0000000d04007986 */ /* 0x0001e4000c101904 */
.L_x_46:
[----:B------:R-:W-:Y:S05]  /*0750*/  @!P1 EXIT ;  /* 0x000000000000994d */ /* 0x000fea0003800000 */
[----:B------:R-:W-:-:S07]  /*0760*/  IADD3 R0, PT, PT, -R0, RZ, RZ ;  /* 0x000000ff00007210 */ /* 0x000fce0007ffe1ff */
.L_x_47:
[----:B0-23--:R-:W2:Y:S01]  /*0770*/  LDG.E R7, desc[UR4][R2.64] ;  /* 0x0000000402077981 */ /* 0x00dea2000c1e1900 */
[----:B------:R-:W-:-:S04]  /*0780*/  IADD3 R0, PT, PT, R0, 0x1, RZ ;  /* 0x0000000100007810 */ /* 0x000fc80007ffe0ff */
[----:B------:R-:W-:Y:S01]  /*0790*/  ISETP.NE.AND P0, PT, R0, RZ, PT ;  /* 0x000000ff0000720c */ /* 0x000fe20003f05270 */
[----:B--2---:R-:W-:-:S05]  /*07a0*/  FADD R7, R6, R7 ;  /* 0x0000000706077221 */ /* 0x004fca0000000000 */
[----:B------:R2:W-:Y:S07]  /*07b0*/  STG.E desc[UR4][R4.64], R7 ;  /* 0x0000000704007986 */ /* 0x0005ee000c101904 */
[----:B------:R-:W-:Y:S05]  /*07c0*/  @P0 BRA `(.L_x_47) ;  /* 0xfffffffc00e80947 */ /* 0x000fea000383ffff */
[----:B------:R-:W-:Y:S05]  /*07d0*/  EXIT ;  /* 0x000000000000794d */ /* 0x000fea0003800000 */
.L_x_48:
        /* <DEDUP_REMOVED lines=10> */
.L_x_59:


//--------------------- .text.mem1                --------------------------
	.section	.text.mem1,"ax",@progbits
	.align	128
        .global         mem1
        .type           mem1,@function
        .size           mem1,(.L_x_60 - mem1)
        .other          mem1,@"STO_CUDA_ENTRY STV_DEFAULT"
mem1:
.text.mem1:
[----:B------:R-:W-:Y:S08]  /*0000*/  LDC R1, c[0x0][0x37c] ;  /* 0x0000df00ff017b82 */ /* 0x000ff00000000800 */
[----:B------:R-:W0:Y:S02]  /*0010*/  LDC R0, c[0x0][0x380] ;  /* 0x0000e000ff007b82 */ /* 0x000e240000000800 */
[----:B0-----:R-:W-:-:S13]  /*0020*/  ISETP.GE.AND P0, PT, R0, 0x1, PT ;  /* 0x000000010000780c */ /* 0x001fda0003f06270 */
[----:B------:R-:W-:Y:S05]  /*0030*/  @!P0 EXIT ;  /* 0x000000000000894d */ /* 0x000fea0003800000 */
[----:B------:R-:W0:Y:S01]  /*0040*/  S2R R0, SR_TID.X ;  /* 0x0000000000007919 */ /* 0x000e220000002100 */
[----:B------:R-:W0:Y:S01]  /*0050*/  S2UR UR6, SR_CTAID.X ;  /* 0x00000000000679c3 */ /* 0x000e220000002500 */
[----:B------:R-:W1:Y:S07]  /*0060*/  LDCU.64 UR4, c[0x0][0x358] ;  /* 0x00006b00ff0477ac */ /* 0x000e6e0008000a00 */
[----:B------:R-:W0:Y:S08]  /*0070*/  LDC R5, c[0x0][0x360] ;  /* 0x0000d800ff057b82 */ /* 0x000e300000000800 */
[----:B------:R-:W2:Y:S01]  /*0080*/  LDC.64 R2, c[0x0][0x388] ;  /* 0x0000e200ff027b82 */ /* 0x000ea20000000a00 */
[----:B0-----:R-:W-:-:S04]  /*0090*/  IMAD R5, R5, UR6, R0 ;  /* 0x0000000605057c24 */ /* 0x001fc8000f8e0200 */
[----:B--2---:R-:W-:Y:S01]  /*00a0*/  IMAD.WIDE.U32 R2, R5, 0x4, R2 ;  /* 0x0000000405027825 */ /* 0x004fe200078e0002 */
[----:B------:R-:W-:-:S05]  /*00b0*/  I2FP.F32.U32 R5, R5 ;  /* 0x0000000500057245 */ /* 0x000fca0000201000 */
[----:B-1----:R-:W-:Y:S01]  /*00c0*/  STG.E desc[UR4][R2.64], R5 ;  /* 0x0000000502007986 */ /* 0x002fe2000c101904 */
[----:B------:R-:W-:Y:S05]  /*00d0*/  EXIT ;  /* 0x000000000000794d */ /* 0x000fea0003800000 */
.L_x_49:
        /* <DEDUP_REMOVED lines=10> */
.L_x_60:


//--------------------- .text.saxpy               --------------------------
	.section	.text.saxpy,"ax",@progbits
	.align	128
        .global         saxpy
        .type           saxpy,@function
        .size           saxpy,(.L_x_61 - saxpy)
        .other          saxpy,@"STO_CUDA_ENTRY STV_DEFAULT"
saxpy:
.text.saxpy:
[----:B------:R-:W-:Y:S01]  /*0000*/  LDC R1, c[0x0][0x37c] ;  /* 0x0000df00ff017b82 */ /* 0x000fe20000000800 */
[----:B------:R-:W0:Y:S07]  /*0010*/  S2R R0, SR_TID.X ;  /* 0x0000000000007919 */ /* 0x000e2e0000002100 */
[----:B------:R-:W0:Y:S01]  /*0020*/  S2UR UR6, SR_CTAID.X ;  /* 0x00000000000679c3 */ /* 0x000e220000002500 */
[----:B------:R-:W1:Y:S07]  /*0030*/  LDCU.64 UR4, c[0x0][0x358] ;  /* 0x00006b00ff0477ac */ /* 0x000e6e0008000a00 */
[----:B------:R-:W0:Y:S08]  /*0040*/  LDC R9, c[0x0][0x360] ;  /* 0x0000d800ff097b82 */ /* 0x000e300000000800 */
[----:B------:R-:W2:Y:S08]  /*0050*/  LDC.64 R2, c[0x0][0x390] ;  /* 0x0000e400ff027b82 */ /* 0x000eb00000000a00 */
[----:B------:R-:W3:Y:S01]  /*0060*/  LDC.64 R4, c[0x0][0x398] ;  /* 0x0000e600ff047b82 */ /* 0x000ee20000000a00 */
[----:B0-----:R-:W-:-:S07]  /*0070*/  IMAD R9, R9, UR6, R0 ;  /* 0x0000000609097c24 */ /* 0x001fce000f8e0200 */
[----:B------:R-:W0:Y:S01]  /*0080*/  LDC.64 R6, c[0x0][0x380] ;  /* 0x0000e000ff067b82 */ /* 0x000e220000000a00 */
[----:B------:R-:W4:Y:S01]  /*0090*/  LDCU UR6, c[0x0][0x388] ;  /* 0x00007100ff0677ac */ /* 0x000f220008000800 */
[----:B--2---:R-:W-:-:S06]  /*00a0*/  IMAD.WIDE.U32 R2, R9, 0x4, R2 ;  /* 0x0000000409027825 */ /* 0x004fcc00078e0002 */
[----:B-1----:R-:W4:Y:S01]  /*00b0*/  LDG.E R2, desc[UR4][R2.64] ;  /* 0x0000000402027981 */ /* 0x002f22000c1e1900 */
[----:B---3--:R-:W-:-:S06]  /*00c0*/  IMAD.WIDE.U32 R4, R9, 0x4, R4 ;  /* 0x0000000409047825 */ /* 0x008fcc00078e0004 */
[----:B------:R-:W4:Y:S01]  /*00d0*/  LDG.E R5, desc[UR4][R4.64] ;  /* 0x0000000404057981 */ /* 0x000f22000c1e1900 */
[----:B0-----:R-:W-:-:S04]  /*00e0*/  IMAD.WIDE.U32 R6, R9, 0x4, R6 ;  /* 0x0000000409067825 */ /* 0x001fc800078e0006 */
[----:B----4-:R-:W-:-:S05]  /*00f0*/  FFMA R9, R2, UR6, R5 ;  /* 0x0000000602097c23 */ /* 0x010fca0008000005 */
[----:B------:R-:W-:Y:S01]  /*0100*/  STG.E desc[UR4][R6.64], R9 ;  /* 0x0000000906007986 */ /* 0x000fe2000c101904 */
[----:B------:R-:W-:Y:S05]  /*0110*/  EXIT ;  /* 0x000000000000794d */ /* 0x000fea0003800000 */
.L_x_50:
        /* <DEDUP_REMOVED lines=14> */
.L_x_61:


//--------------------- .nv.shared.reserved.0     --------------------------
	.section	.nv.shared.reserved.0,"aw",@nobits
	.weak		__nv_reservedSMEM_offset_0_alias
	.size		__nv_reservedSMEM_offset_0_alias, 0, 64
	.other		__nv_reservedSMEM_offset_0_alias,@"STO_CUDA_RESERVED_SHARED STV_DEFAULT"
__nv_reservedSMEM_offset_0_alias:
	.zero		0
	.zero		64


//--------------------- .nv.constant0.mem10       --------------------------
	.section	.nv.constant0.mem10,"a",@progbits
	.sectionflags	@""
	.align	4
.nv.constant0.mem10:
	.zero		984


//--------------------- .nv.constant0.mem9        --------------------------
	.section	.nv.constant0.mem9,"a",@progbits
	.sectionflags	@""
	.align	4
.nv.constant0.mem9:
	.zero		976


//--------------------- .nv.constant0.mem8        --------------------------
	.section	.nv.constant0.mem8,"a",@progbits
	.sectionflags	@""
	.align	4
.nv.constant0.mem8:
	.zero		968


//--------------------- .nv.constant0.mem7        --------------------------
	.section	.nv.constant0.mem7,"a",@progbits
	.sectionflags	@""
	.align	4
.nv.constant0.mem7:
	.zero		960


//--------------------- .nv.constant0.mem6        --------------------------
	.section	.nv.constant0.mem6,"a",@progbits
	.sectionflags	@""
	.align	4
.nv.constant0.mem6:
	.zero		952


//--------------------- .nv.constant0.mem5        --------------------------
	.section	.nv.constant0.mem5,"a",@progbits
	.sectionflags	@""
	.align	4
.nv.constant0.mem5:
	.zero		944


//--------------------- .nv.constant0.mem4        --------------------------
	.section	.nv.constant0.mem4,"a",@progbits
	.sectionflags	@""
	.align	4
.nv.constant0.mem4:
	.zero		936


//--------------------- .nv.constant0.mem3        --------------------------
	.section	.nv.constant0.mem3,"a",@progbits
	.sectionflags	@""
	.align	4
.nv.constant0.mem3:
	.zero		928


//--------------------- .nv.constant0.mem2        --------------------------
	.section	.nv.constant0.mem2,"a",@progbits
	.sectionflags	@""
	.align	4
.nv.constant0.mem2:
	.zero		920


//--------------------- .nv.constant0.mem1        --------------------------
	.section	.nv.constant0.mem1,"a",@progbits
	.sectionflags	@""
	.align	4
.nv.constant0.mem1:
	.zero		912


//--------------------- .nv.constant0.saxpy       --------------------------
	.section	.nv.constant0.saxpy,"a",@progbits
	.sectionflags	@""
	.align	4
.nv.constant0.saxpy:
	.zero		928


//--------------------- SYMBOLS --------------------------

	.type		.nv.reservedSmem.offset0,@object
	.size		.nv.reservedSmem.offset0,0x4
